//
// Generated by NVIDIA NVVM Compiler
//
// Compiler Build ID: CL-36424714
// Cuda compilation tools, release 13.0, V13.0.88
// Based on NVVM 20.0.0
//

.version 9.0
.target sm_100
.address_size 64

	// .globl	char_ngram_kernel

.visible .entry char_ngram_kernel(
	.param .u64 .ptr .align 1 char_ngram_kernel_param_0,
	.param .u32 char_ngram_kernel_param_1,
	.param .u32 char_ngram_kernel_param_2,
	.param .u64 .ptr .align 1 char_ngram_kernel_param_3,
	.param .u32 char_ngram_kernel_param_4
)
{
	.reg .pred 	%p<12>;
	.reg .b32 	%r<145>;
	.reg .b64 	%rd<33>;

	ld.param.u64 	%rd3, [char_ngram_kernel_param_0];
	ld.param.u32 	%r50, [char_ngram_kernel_param_1];
	ld.param.u32 	%r48, [char_ngram_kernel_param_2];
	ld.param.u64 	%rd2, [char_ngram_kernel_param_3];
	ld.param.u32 	%r49, [char_ngram_kernel_param_4];
	cvta.to.global.u64 	%rd1, %rd3;
	mov.u32 	%r51, %ctaid.x;
	mov.u32 	%r52, %ntid.x;
	mul.lo.s32 	%r1, %r51, %r52;
	mov.u32 	%r2, %tid.x;
	add.s32 	%r3, %r1, %r2;
	sub.s32 	%r53, %r50, %r48;
	add.s32 	%r54, %r53, 1;
	setp.ge.u32 	%p1, %r3, %r54;
	@%p1 bra 	$L__BB0_17;
	add.s32 	%r133, %r48, -1;
	setp.lt.s32 	%p2, %r133, 0;
	mov.b32 	%r144, 0;
	@%p2 bra 	$L__BB0_15;
	and.b32  	%r5, %r48, 15;
	setp.lt.u32 	%p3, %r133, 15;
	mov.b32 	%r144, 0;
	mov.b32 	%r134, 1;
	@%p3 bra 	$L__BB0_6;
	add.s32 	%r125, %r48, -2;
	add.s32 	%r61, %r2, %r48;
	add.s32 	%r124, %r61, %r1;
	and.b32  	%r62, %r48, -16;
	neg.s32 	%r123, %r62;
	mov.b32 	%r144, 0;
	mov.b32 	%r126, 1;
$L__BB0_4:
	.pragma "nounroll";
	add.s32 	%r64, %r124, -1;
	cvt.u64.u32 	%rd4, %r64;
	add.s64 	%rd5, %rd1, %rd4;
	ld.global.u8 	%r65, [%rd5];
	mad.lo.s32 	%r66, %r126, %r65, %r144;
	add.s32 	%r67, %r124, -2;
	cvt.u64.u32 	%rd6, %r67;
	add.s64 	%rd7, %rd1, %rd6;
	ld.global.u8 	%r68, [%rd7];
	mul.lo.s32 	%r69, %r126, %r68;
	shl.b32 	%r70, %r69, 8;
	add.s32 	%r71, %r70, %r66;
	add.s32 	%r72, %r124, -3;
	cvt.u64.u32 	%rd8, %r72;
	add.s64 	%rd9, %rd1, %rd8;
	ld.global.u8 	%r73, [%rd9];
	mul.lo.s32 	%r74, %r126, %r73;
	shl.b32 	%r75, %r74, 16;
	add.s32 	%r76, %r75, %r71;
	add.s32 	%r77, %r124, -4;
	cvt.u64.u32 	%rd10, %r77;
	add.s64 	%rd11, %rd1, %rd10;
	ld.global.u8 	%r78, [%rd11];
	mul.lo.s32 	%r79, %r126, %r78;
	shl.b32 	%r80, %r79, 24;
	add.s32 	%r144, %r80, %r76;
	add.s32 	%r125, %r125, -16;
	add.s32 	%r124, %r124, -16;
	add.s32 	%r123, %r123, 16;
	setp.ne.s32 	%p4, %r123, 0;
	mov.b32 	%r126, 0;
	@%p4 bra 	$L__BB0_4;
	add.s32 	%r133, %r125, 1;
	mov.b32 	%r134, 0;
$L__BB0_6:
	setp.eq.s32 	%p5, %r5, 0;
	@%p5 bra 	$L__BB0_15;
	and.b32  	%r23, %r48, 7;
	setp.lt.u32 	%p6, %r5, 8;
	@%p6 bra 	$L__BB0_9;
	add.s32 	%r84, %r133, %r3;
	cvt.u64.u32 	%rd12, %r84;
	add.s64 	%rd13, %rd1, %rd12;
	ld.global.u8 	%r85, [%rd13];
	mad.lo.s32 	%r86, %r134, %r85, %r144;
	add.s32 	%r87, %r84, -1;
	cvt.u64.u32 	%rd14, %r87;
	add.s64 	%rd15, %rd1, %rd14;
	ld.global.u8 	%r88, [%rd15];
	mul.lo.s32 	%r89, %r134, %r88;
	shl.b32 	%r90, %r89, 8;
	add.s32 	%r91, %r90, %r86;
	add.s32 	%r92, %r84, -2;
	cvt.u64.u32 	%rd16, %r92;
	add.s64 	%rd17, %rd1, %rd16;
	ld.global.u8 	%r93, [%rd17];
	mul.lo.s32 	%r94, %r134, %r93;
	shl.b32 	%r95, %r94, 16;
	add.s32 	%r96, %r95, %r91;
	add.s32 	%r97, %r84, -3;
	cvt.u64.u32 	%rd18, %r97;
	add.s64 	%rd19, %rd1, %rd18;
	ld.global.u8 	%r98, [%rd19];
	mul.lo.s32 	%r99, %r134, %r98;
	shl.b32 	%r100, %r99, 24;
	add.s32 	%r144, %r100, %r96;
	add.s32 	%r133, %r133, -8;
	mov.b32 	%r134, 0;
$L__BB0_9:
	setp.eq.s32 	%p7, %r23, 0;
	@%p7 bra 	$L__BB0_15;
	and.b32  	%r30, %r48, 3;
	setp.lt.u32 	%p8, %r23, 4;
	@%p8 bra 	$L__BB0_12;
	add.s32 	%r103, %r133, %r3;
	cvt.u64.u32 	%rd20, %r103;
	add.s64 	%rd21, %rd1, %rd20;
	ld.global.u8 	%r104, [%rd21];
	mad.lo.s32 	%r105, %r134, %r104, %r144;
	add.s32 	%r106, %r103, -1;
	cvt.u64.u32 	%rd22, %r106;
	add.s64 	%rd23, %rd1, %rd22;
	ld.global.u8 	%r107, [%rd23];
	mul.lo.s32 	%r108, %r134, %r107;
	shl.b32 	%r109, %r108, 8;
	add.s32 	%r110, %r109, %r105;
	add.s32 	%r111, %r103, -2;
	cvt.u64.u32 	%rd24, %r111;
	add.s64 	%rd25, %rd1, %rd24;
	ld.global.u8 	%r112, [%rd25];
	mul.lo.s32 	%r113, %r134, %r112;
	shl.b32 	%r114, %r113, 16;
	add.s32 	%r115, %r114, %r110;
	add.s32 	%r116, %r103, -3;
	cvt.u64.u32 	%rd26, %r116;
	add.s64 	%rd27, %rd1, %rd26;
	ld.global.u8 	%r117, [%rd27];
	mul.lo.s32 	%r118, %r134, %r117;
	shl.b32 	%r119, %r118, 24;
	add.s32 	%r144, %r119, %r115;
	add.s32 	%r133, %r133, -4;
	mov.b32 	%r134, 0;
$L__BB0_12:
	setp.eq.s32 	%p9, %r30, 0;
	@%p9 bra 	$L__BB0_15;
	add.s32 	%r120, %r2, %r133;
	add.s32 	%r141, %r120, %r1;
	neg.s32 	%r140, %r30;
$L__BB0_14:
	.pragma "nounroll";
	cvt.u64.u32 	%rd28, %r141;
	add.s64 	%rd29, %rd1, %rd28;
	ld.global.u8 	%r121, [%rd29];
	mad.lo.s32 	%r144, %r134, %r121, %r144;
	shl.b32 	%r134, %r134, 8;
	add.s32 	%r141, %r141, -1;
	add.s32 	%r140, %r140, 1;
	setp.ne.s32 	%p10, %r140, 0;
	@%p10 bra 	$L__BB0_14;
$L__BB0_15:
	setp.ge.u32 	%p11, %r144, %r49;
	@%p11 bra 	$L__BB0_17;
	cvta.to.global.u64 	%rd30, %rd2;
	mul.wide.u32 	%rd31, %r144, 4;
	add.s64 	%rd32, %rd30, %rd31;
	atom.global.add.u32 	%r122, [%rd32], 1;
$L__BB0_17:
	ret;

}
	// .globl	char_ngram_kernel_private
.visible .entry char_ngram_kernel_private(
	.param .u64 .ptr .align 1 char_ngram_kernel_private_param_0,
	.param .u32 char_ngram_kernel_private_param_1,
	.param .u32 char_ngram_kernel_private_param_2,
	.param .u64 .ptr .align 1 char_ngram_kernel_private_param_3,
	.param .u32 char_ngram_kernel_private_param_4,
	.param .u32 char_ngram_kernel_private_param_5
)
{
	.reg .pred 	%p<12>;
	.reg .b32 	%r<148>;
	.reg .b64 	%rd<33>;

	ld.param.u64 	%rd3, [char_ngram_kernel_private_param_0];
	ld.param.u32 	%r52, [char_ngram_kernel_private_param_1];
	ld.param.u32 	%r49, [char_ngram_kernel_private_param_2];
	ld.param.u64 	%rd2, [char_ngram_kernel_private_param_3];
	ld.param.u32 	%r50, [char_ngram_kernel_private_param_4];
	ld.param.u32 	%r51, [char_ngram_kernel_private_param_5];
	cvta.to.global.u64 	%rd1, %rd3;
	mov.u32 	%r1, %ctaid.x;
	mov.u32 	%r53, %ntid.x;
	mul.lo.s32 	%r2, %r1, %r53;
	mov.u32 	%r3, %tid.x;
	add.s32 	%r4, %r2, %r3;
	sub.s32 	%r54, %r52, %r49;
	add.s32 	%r55, %r54, 1;
	setp.ge.u32 	%p1, %r4, %r55;
	@%p1 bra 	$L__BB1_17;
	add.s32 	%r136, %r49, -1;
	setp.lt.s32 	%p2, %r136, 0;
	mov.b32 	%r147, 0;
	@%p2 bra 	$L__BB1_15;
	and.b32  	%r6, %r49, 15;
	setp.lt.u32 	%p3, %r136, 15;
	mov.b32 	%r147, 0;
	mov.b32 	%r137, 1;
	@%p3 bra 	$L__BB1_6;
	add.s32 	%r128, %r49, -2;
	add.s32 	%r62, %r3, %r49;
	add.s32 	%r127, %r62, %r2;
	and.b32  	%r63, %r49, -16;
	neg.s32 	%r126, %r63;
	mov.b32 	%r147, 0;
	mov.b32 	%r129, 1;
$L__BB1_4:
	.pragma "nounroll";
	add.s32 	%r65, %r127, -1;
	cvt.u64.u32 	%rd4, %r65;
	add.s64 	%rd5, %rd1, %rd4;
	ld.global.u8 	%r66, [%rd5];
	mad.lo.s32 	%r67, %r129, %r66, %r147;
	add.s32 	%r68, %r127, -2;
	cvt.u64.u32 	%rd6, %r68;
	add.s64 	%rd7, %rd1, %rd6;
	ld.global.u8 	%r69, [%rd7];
	mul.lo.s32 	%r70, %r129, %r69;
	shl.b32 	%r71, %r70, 8;
	add.s32 	%r72, %r71, %r67;
	add.s32 	%r73, %r127, -3;
	cvt.u64.u32 	%rd8, %r73;
	add.s64 	%rd9, %rd1, %rd8;
	ld.global.u8 	%r74, [%rd9];
	mul.lo.s32 	%r75, %r129, %r74;
	shl.b32 	%r76, %r75, 16;
	add.s32 	%r77, %r76, %r72;
	add.s32 	%r78, %r127, -4;
	cvt.u64.u32 	%rd10, %r78;
	add.s64 	%rd11, %rd1, %rd10;
	ld.global.u8 	%r79, [%rd11];
	mul.lo.s32 	%r80, %r129, %r79;
	shl.b32 	%r81, %r80, 24;
	add.s32 	%r147, %r81, %r77;
	add.s32 	%r128, %r128, -16;
	add.s32 	%r127, %r127, -16;
	add.s32 	%r126, %r126, 16;
	setp.ne.s32 	%p4, %r126, 0;
	mov.b32 	%r129, 0;
	@%p4 bra 	$L__BB1_4;
	add.s32 	%r136, %r128, 1;
	mov.b32 	%r137, 0;
$L__BB1_6:
	setp.eq.s32 	%p5, %r6, 0;
	@%p5 bra 	$L__BB1_15;
	and.b32  	%r24, %r49, 7;
	setp.lt.u32 	%p6, %r6, 8;
	@%p6 bra 	$L__BB1_9;
	add.s32 	%r85, %r136, %r4;
	cvt.u64.u32 	%rd12, %r85;
	add.s64 	%rd13, %rd1, %rd12;
	ld.global.u8 	%r86, [%rd13];
	mad.lo.s32 	%r87, %r137, %r86, %r147;
	add.s32 	%r88, %r85, -1;
	cvt.u64.u32 	%rd14, %r88;
	add.s64 	%rd15, %rd1, %rd14;
	ld.global.u8 	%r89, [%rd15];
	mul.lo.s32 	%r90, %r137, %r89;
	shl.b32 	%r91, %r90, 8;
	add.s32 	%r92, %r91, %r87;
	add.s32 	%r93, %r85, -2;
	cvt.u64.u32 	%rd16, %r93;
	add.s64 	%rd17, %rd1, %rd16;
	ld.global.u8 	%r94, [%rd17];
	mul.lo.s32 	%r95, %r137, %r94;
	shl.b32 	%r96, %r95, 16;
	add.s32 	%r97, %r96, %r92;
	add.s32 	%r98, %r85, -3;
	cvt.u64.u32 	%rd18, %r98;
	add.s64 	%rd19, %rd1, %rd18;
	ld.global.u8 	%r99, [%rd19];
	mul.lo.s32 	%r100, %r137, %r99;
	shl.b32 	%r101, %r100, 24;
	add.s32 	%r147, %r101, %r97;
	add.s32 	%r136, %r136, -8;
	mov.b32 	%r137, 0;
$L__BB1_9:
	setp.eq.s32 	%p7, %r24, 0;
	@%p7 bra 	$L__BB1_15;
	and.b32  	%r31, %r49, 3;
	setp.lt.u32 	%p8, %r24, 4;
	@%p8 bra 	$L__BB1_12;
	add.s32 	%r104, %r136, %r4;
	cvt.u64.u32 	%rd20, %r104;
	add.s64 	%rd21, %rd1, %rd20;
	ld.global.u8 	%r105, [%rd21];
	mad.lo.s32 	%r106, %r137, %r105, %r147;
	add.s32 	%r107, %r104, -1;
	cvt.u64.u32 	%rd22, %r107;
	add.s64 	%rd23, %rd1, %rd22;
	ld.global.u8 	%r108, [%rd23];
	mul.lo.s32 	%r109, %r137, %r108;
	shl.b32 	%r110, %r109, 8;
	add.s32 	%r111, %r110, %r106;
	add.s32 	%r112, %r104, -2;
	cvt.u64.u32 	%rd24, %r112;
	add.s64 	%rd25, %rd1, %rd24;
	ld.global.u8 	%r113, [%rd25];
	mul.lo.s32 	%r114, %r137, %r113;
	shl.b32 	%r115, %r114, 16;
	add.s32 	%r116, %r115, %r111;
	add.s32 	%r117, %r104, -3;
	cvt.u64.u32 	%rd26, %r117;
	add.s64 	%rd27, %rd1, %rd26;
	ld.global.u8 	%r118, [%rd27];
	mul.lo.s32 	%r119, %r137, %r118;
	shl.b32 	%r120, %r119, 24;
	add.s32 	%r147, %r120, %r116;
	add.s32 	%r136, %r136, -4;
	mov.b32 	%r137, 0;
$L__BB1_12:
	setp.eq.s32 	%p9, %r31, 0;
	@%p9 bra 	$L__BB1_15;
	add.s32 	%r121, %r3, %r136;
	add.s32 	%r144, %r121, %r2;
	neg.s32 	%r143, %r31;
$L__BB1_14:
	.pragma "nounroll";
	cvt.u64.u32 	%rd28, %r144;
	add.s64 	%rd29, %rd1, %rd28;
	ld.global.u8 	%r122, [%rd29];
	mad.lo.s32 	%r147, %r137, %r122, %r147;
	shl.b32 	%r137, %r137, 8;
	add.s32 	%r144, %r144, -1;
	add.s32 	%r143, %r143, 1;
	setp.ne.s32 	%p10, %r143, 0;
	@%p10 bra 	$L__BB1_14;
$L__BB1_15:
	setp.ge.u32 	%p11, %r147, %r50;
	@%p11 bra 	$L__BB1_17;
	rem.u32 	%r123, %r1, %r51;
	mad.lo.s32 	%r124, %r123, %r50, %r147;
	cvta.to.global.u64 	%rd30, %rd2;
	mul.wide.u32 	%rd31, %r124, 4;
	add.s64 	%rd32, %rd30, %rd31;
	atom.global.add.u32 	%r125, [%rd32], 1;
$L__BB1_17:
	ret;

}
	// .globl	reduce_histograms
.visible .entry reduce_histograms(
	.param .u64 .ptr .align 1 reduce_histograms_param_0,
	.param .u64 .ptr .align 1 reduce_histograms_param_1,
	.param .u32 reduce_histograms_param_2,
	.param .u32 reduce_histograms_param_3
)
{
	.reg .pred 	%p<11>;
	.reg .b32 	%r<194>;
	.reg .b64 	%rd<65>;

	ld.param.u64 	%rd3, [reduce_histograms_param_0];
	ld.param.u64 	%rd2, [reduce_histograms_param_1];
	ld.param.u32 	%r83, [reduce_histograms_param_2];
	ld.param.u32 	%r84, [reduce_histograms_param_3];
	cvta.to.global.u64 	%rd1, %rd3;
	mov.u32 	%r85, %ctaid.x;
	mov.u32 	%r86, %ntid.x;
	mul.lo.s32 	%r1, %r85, %r86;
	mov.u32 	%r2, %tid.x;
	add.s32 	%r3, %r1, %r2;
	setp.ge.u32 	%p1, %r3, %r84;
	@%p1 bra 	$L__BB2_15;
	setp.eq.s32 	%p2, %r83, 0;
	mov.b32 	%r193, 0;
	@%p2 bra 	$L__BB2_14;
	and.b32  	%r4, %r83, 15;
	setp.lt.u32 	%p3, %r83, 16;
	mov.b32 	%r185, 0;
	mov.u32 	%r193, %r185;
	@%p3 bra 	$L__BB2_5;
	and.b32  	%r185, %r83, -16;
	neg.s32 	%r179, %r185;
	add.s32 	%r91, %r2, %r84;
	add.s32 	%r178, %r91, %r1;
	shl.b32 	%r8, %r84, 4;
	shl.b32 	%r92, %r84, 1;
	add.s32 	%r177, %r3, %r92;
	mad.lo.s32 	%r176, %r84, 3, %r3;
	shl.b32 	%r93, %r84, 2;
	add.s32 	%r175, %r3, %r93;
	mad.lo.s32 	%r174, %r84, 5, %r3;
	mad.lo.s32 	%r173, %r84, 6, %r3;
	mad.lo.s32 	%r172, %r84, 7, %r3;
	shl.b32 	%r94, %r84, 3;
	add.s32 	%r171, %r3, %r94;
	mad.lo.s32 	%r170, %r84, 9, %r3;
	mad.lo.s32 	%r169, %r84, 10, %r3;
	mad.lo.s32 	%r168, %r84, 11, %r3;
	mad.lo.s32 	%r167, %r84, 12, %r3;
	mad.lo.s32 	%r166, %r84, 13, %r3;
	mad.lo.s32 	%r165, %r84, 14, %r3;
	mad.lo.s32 	%r164, %r84, 15, %r3;
	mov.b32 	%r193, 0;
	mov.u32 	%r163, %r3;
$L__BB2_4:
	.pragma "nounroll";
	mul.wide.u32 	%rd4, %r163, 4;
	add.s64 	%rd5, %rd1, %rd4;
	ld.global.u32 	%r95, [%rd5];
	add.s32 	%r96, %r95, %r193;
	mul.wide.u32 	%rd6, %r178, 4;
	add.s64 	%rd7, %rd1, %rd6;
	ld.global.u32 	%r97, [%rd7];
	add.s32 	%r98, %r97, %r96;
	mul.wide.u32 	%rd8, %r177, 4;
	add.s64 	%rd9, %rd1, %rd8;
	ld.global.u32 	%r99, [%rd9];
	add.s32 	%r100, %r99, %r98;
	mul.wide.u32 	%rd10, %r176, 4;
	add.s64 	%rd11, %rd1, %rd10;
	ld.global.u32 	%r101, [%rd11];
	add.s32 	%r102, %r101, %r100;
	mul.wide.u32 	%rd12, %r175, 4;
	add.s64 	%rd13, %rd1, %rd12;
	ld.global.u32 	%r103, [%rd13];
	add.s32 	%r104, %r103, %r102;
	mul.wide.u32 	%rd14, %r174, 4;
	add.s64 	%rd15, %rd1, %rd14;
	ld.global.u32 	%r105, [%rd15];
	add.s32 	%r106, %r105, %r104;
	mul.wide.u32 	%rd16, %r173, 4;
	add.s64 	%rd17, %rd1, %rd16;
	ld.global.u32 	%r107, [%rd17];
	add.s32 	%r108, %r107, %r106;
	mul.wide.u32 	%rd18, %r172, 4;
	add.s64 	%rd19, %rd1, %rd18;
	ld.global.u32 	%r109, [%rd19];
	add.s32 	%r110, %r109, %r108;
	mul.wide.u32 	%rd20, %r171, 4;
	add.s64 	%rd21, %rd1, %rd20;
	ld.global.u32 	%r111, [%rd21];
	add.s32 	%r112, %r111, %r110;
	mul.wide.u32 	%rd22, %r170, 4;
	add.s64 	%rd23, %rd1, %rd22;
	ld.global.u32 	%r113, [%rd23];
	add.s32 	%r114, %r113, %r112;
	mul.wide.u32 	%rd24, %r169, 4;
	add.s64 	%rd25, %rd1, %rd24;
	ld.global.u32 	%r115, [%rd25];
	add.s32 	%r116, %r115, %r114;
	mul.wide.u32 	%rd26, %r168, 4;
	add.s64 	%rd27, %rd1, %rd26;
	ld.global.u32 	%r117, [%rd27];
	add.s32 	%r118, %r117, %r116;
	mul.wide.u32 	%rd28, %r167, 4;
	add.s64 	%rd29, %rd1, %rd28;
	ld.global.u32 	%r119, [%rd29];
	add.s32 	%r120, %r119, %r118;
	mul.wide.u32 	%rd30, %r166, 4;
	add.s64 	%rd31, %rd1, %rd30;
	ld.global.u32 	%r121, [%rd31];
	add.s32 	%r122, %r121, %r120;
	mul.wide.u32 	%rd32, %r165, 4;
	add.s64 	%rd33, %rd1, %rd32;
	ld.global.u32 	%r123, [%rd33];
	add.s32 	%r124, %r123, %r122;
	mul.wide.u32 	%rd34, %r164, 4;
	add.s64 	%rd35, %rd1, %rd34;
	ld.global.u32 	%r125, [%rd35];
	add.s32 	%r193, %r125, %r124;
	add.s32 	%r179, %r179, 16;
	add.s32 	%r178, %r178, %r8;
	add.s32 	%r177, %r177, %r8;
	add.s32 	%r176, %r176, %r8;
	add.s32 	%r175, %r175, %r8;
	add.s32 	%r174, %r174, %r8;
	add.s32 	%r173, %r173, %r8;
	add.s32 	%r172, %r172, %r8;
	add.s32 	%r171, %r171, %r8;
	add.s32 	%r170, %r170, %r8;
	add.s32 	%r169, %r169, %r8;
	add.s32 	%r168, %r168, %r8;
	add.s32 	%r167, %r167, %r8;
	add.s32 	%r166, %r166, %r8;
	add.s32 	%r165, %r165, %r8;
	add.s32 	%r164, %r164, %r8;
	add.s32 	%r163, %r163, %r8;
	setp.ne.s32 	%p4, %r179, 0;
	@%p4 bra 	$L__BB2_4;
$L__BB2_5:
	setp.eq.s32 	%p5, %r4, 0;
	@%p5 bra 	$L__BB2_14;
	and.b32  	%r62, %r83, 7;
	setp.lt.u32 	%p6, %r4, 8;
	@%p6 bra 	$L__BB2_8;
	mad.lo.s32 	%r127, %r185, %r84, %r3;
	mul.wide.u32 	%rd36, %r127, 4;
	add.s64 	%rd37, %rd1, %rd36;
	ld.global.u32 	%r128, [%rd37];
	add.s32 	%r129, %r128, %r193;
	add.s32 	%r130, %r127, %r84;
	mul.wide.u32 	%rd38, %r130, 4;
	add.s64 	%rd39, %rd1, %rd38;
	ld.global.u32 	%r131, [%rd39];
	add.s32 	%r132, %r131, %r129;
	add.s32 	%r133, %r130, %r84;
	mul.wide.u32 	%rd40, %r133, 4;
	add.s64 	%rd41, %rd1, %rd40;
	ld.global.u32 	%r134, [%rd41];
	add.s32 	%r135, %r134, %r132;
	add.s32 	%r136, %r133, %r84;
	mul.wide.u32 	%rd42, %r136, 4;
	add.s64 	%rd43, %rd1, %rd42;
	ld.global.u32 	%r137, [%rd43];
	add.s32 	%r138, %r137, %r135;
	add.s32 	%r139, %r136, %r84;
	mul.wide.u32 	%rd44, %r139, 4;
	add.s64 	%rd45, %rd1, %rd44;
	ld.global.u32 	%r140, [%rd45];
	add.s32 	%r141, %r140, %r138;
	add.s32 	%r142, %r139, %r84;
	mul.wide.u32 	%rd46, %r142, 4;
	add.s64 	%rd47, %rd1, %rd46;
	ld.global.u32 	%r143, [%rd47];
	add.s32 	%r144, %r143, %r141;
	add.s32 	%r145, %r142, %r84;
	mul.wide.u32 	%rd48, %r145, 4;
	add.s64 	%rd49, %rd1, %rd48;
	ld.global.u32 	%r146, [%rd49];
	add.s32 	%r147, %r146, %r144;
	add.s32 	%r148, %r145, %r84;
	mul.wide.u32 	%rd50, %r148, 4;
	add.s64 	%rd51, %rd1, %rd50;
	ld.global.u32 	%r149, [%rd51];
	add.s32 	%r193, %r149, %r147;
	add.s32 	%r185, %r185, 8;
$L__BB2_8:
	setp.eq.s32 	%p7, %r62, 0;
	@%p7 bra 	$L__BB2_14;
	and.b32  	%r68, %r83, 3;
	setp.lt.u32 	%p8, %r62, 4;
	@%p8 bra 	$L__BB2_11;
	mad.lo.s32 	%r151, %r185, %r84, %r3;
	mul.wide.u32 	%rd52, %r151, 4;
	add.s64 	%rd53, %rd1, %rd52;
	ld.global.u32 	%r152, [%rd53];
	add.s32 	%r153, %r152, %r193;
	add.s32 	%r154, %r151, %r84;
	mul.wide.u32 	%rd54, %r154, 4;
	add.s64 	%rd55, %rd1, %rd54;
	ld.global.u32 	%r155, [%rd55];
	add.s32 	%r156, %r155, %r153;
	add.s32 	%r157, %r154, %r84;
	mul.wide.u32 	%rd56, %r157, 4;
	add.s64 	%rd57, %rd1, %rd56;
	ld.global.u32 	%r158, [%rd57];
	add.s32 	%r159, %r158, %r156;
	add.s32 	%r160, %r157, %r84;
	mul.wide.u32 	%rd58, %r160, 4;
	add.s64 	%rd59, %rd1, %rd58;
	ld.global.u32 	%r161, [%rd59];
	add.s32 	%r193, %r161, %r159;
	add.s32 	%r185, %r185, 4;
$L__BB2_11:
	setp.eq.s32 	%p9, %r68, 0;
	@%p9 bra 	$L__BB2_14;
	mad.lo.s32 	%r191, %r185, %r84, %r3;
	neg.s32 	%r190, %r68;
$L__BB2_13:
	.pragma "nounroll";
	mul.wide.u32 	%rd60, %r191, 4;
	add.s64 	%rd61, %rd1, %rd60;
	ld.global.u32 	%r162, [%rd61];
	add.s32 	%r193, %r162, %r193;
	add.s32 	%r191, %r191, %r84;
	add.s32 	%r190, %r190, 1;
	setp.ne.s32 	%p10, %r190, 0;
	@%p10 bra 	$L__BB2_13;
$L__BB2_14:
	cvta.to.global.u64 	%rd62, %rd2;
	mul.wide.u32 	%rd63, %r3, 4;
	add.s64 	%rd64, %rd62, %rd63;
	st.global.u32 	[%rd64], %r193;
$L__BB2_15:
	ret;

}


// ===== COMPILED SASS (sm_100) =====

	.target	sm_100

	.elftype	@"ET_EXEC"


//--------------------- .note.nv.tkinfo           --------------------------
	.section	.note.nv.tkinfo,"",@"SHT_NOTE"
	.sectionflags	@"SHF_NOTE_NV_TKINFO"
	.tkinfo
        /*0018*/ 	.word	0x00000002
        /*0030*/ 	.string	""
        /*0030*/ 	.string	"ptxas"
        /*0030*/ 	.string	"Cuda compilation tools, release 13.0, V13.0.88"
        /*0030*/ 	.string	"Build cuda_13.0.r13.0/compiler.36424714_0"
        /*0030*/ 	.string	"-arch sm_100 -m 64 "



//--------------------- .note.nv.cuinfo           --------------------------
	.section	.note.nv.cuinfo,"",@"SHT_NOTE"
	.sectionflags	@"SHF_NOTE_NV_CUINFO"
        /*0018*/ 	.short	0x0002
        /*001a*/ 	.short	0x0064
        /*001c*/ 	.short	0x0082
	.zero		2


//--------------------- .nv.info                  --------------------------
	.section	.nv.info,"",@"SHT_CUDA_INFO"
	.align	4


	//----- nvinfo : EIATTR_REGCOUNT
	.align		4
        /*0000*/ 	.byte	0x04, 0x2f
        /*0002*/ 	.short	(.L_1 - .L_0)
	.align		4
.L_0:
        /*0004*/ 	.word	index@(char_ngram_kernel)
        /*0008*/ 	.word	0x00000015


	//----- nvinfo : EIATTR_FRAME_SIZE
	.align		4
.L_1:
        /*000c*/ 	.byte	0x04, 0x11
        /*000e*/ 	.short	(.L_3 - .L_2)
	.align		4
.L_2:
        /*0010*/ 	.word	index@(char_ngram_kernel)
        /*0014*/ 	.word	0x00000000


	//----- nvinfo : EIATTR_REGCOUNT
	.align		4
.L_3:
        /*0018*/ 	.byte	0x04, 0x2f
        /*001a*/ 	.short	(.L_5 - .L_4)
	.align		4
.L_4:
        /*001c*/ 	.word	index@(char_ngram_kernel_private)
        /*0020*/ 	.word	0x00000015


	//----- nvinfo : EIATTR_FRAME_SIZE
	.align		4
.L_5:
        /*0024*/ 	.byte	0x04, 0x11
        /*0026*/ 	.short	(.L_7 - .L_6)
	.align		4
.L_6:
        /*0028*/ 	.word	index@(char_ngram_kernel_private)
        /*002c*/ 	.word	0x00000000


	//----- nvinfo : EIATTR_REGCOUNT
	.align		4
.L_7:
        /*0030*/ 	.byte	0x04, 0x2f
        /*0032*/ 	.short	(.L_9 - .L_8)
	.align		4
.L_8:
        /*0034*/ 	.word	index@(reduce_histograms)
        /*0038*/ 	.word	0x00000020


	//----- nvinfo : EIATTR_FRAME_SIZE
	.align		4
.L_9:
        /*003c*/ 	.byte	0x04, 0x11
        /*003e*/ 	.short	(.L_11 - .L_10)
	.align		4
.L_10:
        /*0040*/ 	.word	index@(reduce_histograms)
        /*0044*/ 	.word	0x00000000


	//----- nvinfo : EIATTR_MIN_STACK_SIZE
	.align		4
.L_11:
        /*0048*/ 	.byte	0x04, 0x12
        /*004a*/ 	.short	(.L_13 - .L_12)
	.align		4
.L_12:
        /*004c*/ 	.word	index@(reduce_histograms)
        /*0050*/ 	.word	0x00000000


	//----- nvinfo : EIATTR_MIN_STACK_SIZE
	.align		4
.L_13:
        /*0054*/ 	.byte	0x04, 0x12
        /*0056*/ 	.short	(.L_15 - .L_14)
	.align		4
.L_14:
        /*0058*/ 	.word	index@(char_ngram_kernel_private)
        /*005c*/ 	.word	0x00000000


	//----- nvinfo : EIATTR_MIN_STACK_SIZE
	.align		4
.L_15:
        /*0060*/ 	.byte	0x04, 0x12
        /*0062*/ 	.short	(.L_17 - .L_16)
	.align		4
.L_16:
        /*0064*/ 	.word	index@(char_ngram_kernel)
        /*0068*/ 	.word	0x00000000
.L_17:


//--------------------- .nv.compat                --------------------------
	.section	.nv.compat,"",@"SHT_CUDA_COMPAT_INFO"
	.align	4
        /*0000*/ 	.byte	0x02, 0x09, 0x00, 0x00, 0x02, 0x02, 0x01, 0x00, 0x02, 0x05, 0x05, 0x00, 0x03, 0x07, 0x01, 0x01
        /*0010*/ 	.byte	0x02, 0x03, 0x00, 0x00, 0x02, 0x06, 0x01, 0x00, 0x04, 0x0b, 0x08, 0x00, 0x09, 0x00, 0x00, 0x00
        /*0020*/ 	.byte	0x00, 0x00, 0x00, 0x00


//--------------------- .nv.info.reduce_histograms --------------------------
	.section	.nv.info.reduce_histograms,"",@"SHT_CUDA_INFO"
	.sectionflags	@""
	.align	4


	//----- nvinfo : EIATTR_CUDA_API_VERSION
	.align		4
        /*0000*/ 	.byte	0x04, 0x37
        /*0002*/ 	.short	(.L_19 - .L_18)
.L_18:
        /*0004*/ 	.word	0x00000082


	//----- nvinfo : EIATTR_KPARAM_INFO
	.align		4
.L_19:
        /*0008*/ 	.byte	0x04, 0x17
        /*000a*/ 	.short	(.L_21 - .L_20)
.L_20:
        /*000c*/ 	.word	0x00000000
        /*0010*/ 	.short	0x0003
        /*0012*/ 	.short	0x0014
        /*0014*/ 	.byte	0x00, 0xf0, 0x11, 0x00


	//----- nvinfo : EIATTR_KPARAM_INFO
	.align		4
.L_21:
        /*0018*/ 	.byte	0x04, 0x17
        /*001a*/ 	.short	(.L_23 - .L_22)
.L_22:
        /*001c*/ 	.word	0x00000000
        /*0020*/ 	.short	0x0002
        /*0022*/ 	.short	0x0010
        /*0024*/ 	.byte	0x00, 0xf0, 0x11, 0x00


	//----- nvinfo : EIATTR_KPARAM_INFO
	.align		4
.L_23:
        /*0028*/ 	.byte	0x04, 0x17
        /*002a*/ 	.short	(.L_25 - .L_24)
.L_24:
        /*002c*/ 	.word	0x00000000
        /*0030*/ 	.short	0x0001
        /*0032*/ 	.short	0x0008
        /*0034*/ 	.byte	0x00, 0xf5, 0x21, 0x00


	//----- nvinfo : EIATTR_KPARAM_INFO
	.align		4
.L_25:
        /*0038*/ 	.byte	0x04, 0x17
        /*003a*/ 	.short	(.L_27 - .L_26)
.L_26:
        /*003c*/ 	.word	0x00000000
        /*0040*/ 	.short	0x0000
        /*0042*/ 	.short	0x0000
        /*0044*/ 	.byte	0x00, 0xf5, 0x21, 0x00


	//----- nvinfo : EIATTR_SPARSE_MMA_MASK
	.align		4
.L_27:
        /*0048*/ 	.byte	0x03, 0x50
        /*004a*/ 	.short	0x0000


	//----- nvinfo : EIATTR_MAXREG_COUNT
	.align		4
        /*004c*/ 	.byte	0x03, 0x1b
        /*004e*/ 	.short	0x00ff


	//----- nvinfo : EIATTR_MERCURY_ISA_VERSION
	.align		4
        /*0050*/ 	.byte	0x03, 0x5f
        /*0052*/ 	.short	0x0101


	//----- nvinfo : EIATTR_VRC_CTA_INIT_COUNT
	.align		4
        /*0054*/ 	.byte	0x02, 0x4a
	.zero		1
	.zero		1


	//----- nvinfo : EIATTR_EXIT_INSTR_OFFSETS
	.align		4
        /*0058*/ 	.byte	0x04, 0x1c
        /*005a*/ 	.short	(.L_29 - .L_28)


	//   ....[0]....
.L_28:
        /*005c*/ 	.word	0x00000080


	//   ....[1]....
        /*0060*/ 	.word	0x00000a90


	//----- nvinfo : EIATTR_CBANK_PARAM_SIZE
	.align		4
.L_29:
        /*0064*/ 	.byte	0x03, 0x19
        /*0066*/ 	.short	0x0018


	//----- nvinfo : EIATTR_PARAM_CBANK
	.align		4
        /*0068*/ 	.byte	0x04, 0x0a
        /*006a*/ 	.short	(.L_31 - .L_30)
	.align		4
.L_30:
        /*006c*/ 	.word	index@(.nv.constant0.reduce_histograms)
        /*0070*/ 	.short	0x0380
        /*0072*/ 	.short	0x0018


	//----- nvinfo : EIATTR_SW_WAR
	.align		4
.L_31:
        /*0074*/ 	.byte	0x04, 0x36
        /*0076*/ 	.short	(.L_33 - .L_32)
.L_32:
        /*0078*/ 	.word	0x00000008
.L_33:


//--------------------- .nv.info.char_ngram_kernel_private --------------------------
	.section	.nv.info.char_ngram_kernel_private,"",@"SHT_CUDA_INFO"
	.sectionflags	@""
	.align	4


	//----- nvinfo : EIATTR_CUDA_API_VERSION
	.align		4
        /*0000*/ 	.byte	0x04, 0x37
        /*0002*/ 	.short	(.L_35 - .L_34)
.L_34:
        /*0004*/ 	.word	0x00000082


	//----- nvinfo : EIATTR_KPARAM_INFO
	.align		4
.L_35:
        /*0008*/ 	.byte	0x04, 0x17
        /*000a*/ 	.short	(.L_37 - .L_36)
.L_36:
        /*000c*/ 	.word	0x00000000
        /*0010*/ 	.short	0x0005
        /*0012*/ 	.short	0x001c
        /*0014*/ 	.byte	0x00, 0xf0, 0x11, 0x00


	//----- nvinfo : EIATTR_KPARAM_INFO
	.align		4
.L_37:
        /*0018*/ 	.byte	0x04, 0x17
        /*001a*/ 	.short	(.L_39 - .L_38)
.L_38:
        /*001c*/ 	.word	0x00000000
        /*0020*/ 	.short	0x0004
        /*0022*/ 	.short	0x0018
        /*0024*/ 	.byte	0x00, 0xf0, 0x11, 0x00


	//----- nvinfo : EIATTR_KPARAM_INFO
	.align		4
.L_39:
        /*0028*/ 	.byte	0x04, 0x17
        /*002a*/ 	.short	(.L_41 - .L_40)
.L_40:
        /*002c*/ 	.word	0x00000000
        /*0030*/ 	.short	0x0003
        /*0032*/ 	.short	0x0010
        /*0034*/ 	.byte	0x00, 0xf5, 0x21, 0x00


	//----- nvinfo : EIATTR_KPARAM_INFO
	.align		4
.L_41:
        /*0038*/ 	.byte	0x04, 0x17
        /*003a*/ 	.short	(.L_43 - .L_42)
.L_42:
        /*003c*/ 	.word	0x00000000
        /*0040*/ 	.short	0x0002
        /*0042*/ 	.short	0x000c
        /*0044*/ 	.byte	0x00, 0xf0, 0x11, 0x00


	//----- nvinfo : EIATTR_KPARAM_INFO
	.align		4
.L_43:
        /*0048*/ 	.byte	0x04, 0x17
        /*004a*/ 	.short	(.L_45 - .L_44)
.L_44:
        /*004c*/ 	.word	0x00000000
        /*0050*/ 	.short	0x0001
        /*0052*/ 	.short	0x0008
        /*0054*/ 	.byte	0x00, 0xf0, 0x11, 0x00


	//----- nvinfo : EIATTR_KPARAM_INFO
	.align		4
.L_45:
        /*0058*/ 	.byte	0x04, 0x17
        /*005a*/ 	.short	(.L_47 - .L_46)
.L_46:
        /*005c*/ 	.word	0x00000000
        /*0060*/ 	.short	0x0000
        /*0062*/ 	.short	0x0000
        /*0064*/ 	.byte	0x00, 0xf5, 0x21, 0x00


	//----- nvinfo : EIATTR_SPARSE_MMA_MASK
	.align		4
.L_47:
        /*0068*/ 	.byte	0x03, 0x50
        /*006a*/ 	.short	0x0000


	//----- nvinfo : EIATTR_MAXREG_COUNT
	.align		4
        /*006c*/ 	.byte	0x03, 0x1b
        /*006e*/ 	.short	0x00ff


	//----- nvinfo : EIATTR_MERCURY_ISA_VERSION
	.align		4
        /*0070*/ 	.byte	0x03, 0x5f
        /*0072*/ 	.short	0x0101


	//----- nvinfo : EIATTR_VRC_CTA_INIT_COUNT
	.align		4
        /*0074*/ 	.byte	0x02, 0x4a
	.zero		1
	.zero		1


	//----- nvinfo : EIATTR_EXIT_INSTR_OFFSETS
	.align		4
        /*0078*/ 	.byte	0x04, 0x1c
        /*007a*/ 	.short	(.L_49 - .L_48)


	//   ....[0]....
.L_48:
        /*007c*/ 	.word	0x00000090


	//   ....[1]....
        /*0080*/ 	.word	0x00000880


	//   ....[2]....
        /*0084*/ 	.word	0x00000a00


	//----- nvinfo : EIATTR_CBANK_PARAM_SIZE
	.align		4
.L_49:
        /*0088*/ 	.byte	0x03, 0x19
        /*008a*/ 	.short	0x0020


	//----- nvinfo : EIATTR_PARAM_CBANK
	.align		4
        /*008c*/ 	.byte	0x04, 0x0a
        /*008e*/ 	.short	(.L_51 - .L_50)
	.align		4
.L_50:
        /*0090*/ 	.word	index@(.nv.constant0.char_ngram_kernel_private)
        /*0094*/ 	.short	0x0380
        /*0096*/ 	.short	0x0020


	//----- nvinfo : EIATTR_SW_WAR
	.align		4
.L_51:
        /*0098*/ 	.byte	0x04, 0x36
        /*009a*/ 	.short	(.L_53 - .L_52)
.L_52:
        /*009c*/ 	.word	0x00000008
.L_53:


//--------------------- .nv.info.char_ngram_kernel --------------------------
	.section	.nv.info.char_ngram_kernel,"",@"SHT_CUDA_INFO"
	.sectionflags	@""
	.align	4


	//----- nvinfo : EIATTR_CUDA_API_VERSION
	.align		4
        /*0000*/ 	.byte	0x04, 0x37
        /*0002*/ 	.short	(.L_55 - .L_54)
.L_54:
        /*0004*/ 	.word	0x00000082


	//----- nvinfo : EIATTR_KPARAM_INFO
	.align		4
.L_55:
        /*0008*/ 	.byte	0x04, 0x17
        /*000a*/ 	.short	(.L_57 - .L_56)
.L_56:
        /*000c*/ 	.word	0x00000000
        /*0010*/ 	.short	0x0004
        /*0012*/ 	.short	0x0018
        /*0014*/ 	.byte	0x00, 0xf0, 0x11, 0x00


	//----- nvinfo : EIATTR_KPARAM_INFO
	.align		4
.L_57:
        /*0018*/ 	.byte	0x04, 0x17
        /*001a*/ 	.short	(.L_59 - .L_58)
.L_58:
        /*001c*/ 	.word	0x00000000
        /*0020*/ 	.short	0x0003
        /*0022*/ 	.short	0x0010
        /*0024*/ 	.byte	0x00, 0xf5, 0x21, 0x00


	//----- nvinfo : EIATTR_KPARAM_INFO
	.align		4
.L_59:
        /*0028*/ 	.byte	0x04, 0x17
        /*002a*/ 	.short	(.L_61 - .L_60)
.L_60:
        /*002c*/ 	.word	0x00000000
        /*0030*/ 	.short	0x0002
        /*0032*/ 	.short	0x000c
        /*0034*/ 	.byte	0x00, 0xf0, 0x11, 0x00


	//----- nvinfo : EIATTR_KPARAM_INFO
	.align		4
.L_61:
        /*0038*/ 	.byte	0x04, 0x17
        /*003a*/ 	.short	(.L_63 - .L_62)
.L_62:
        /*003c*/ 	.word	0x00000000
        /*0040*/ 	.short	0x0001
        /*0042*/ 	.short	0x0008
        /*0044*/ 	.byte	0x00, 0xf0, 0x11, 0x00


	//----- nvinfo : EIATTR_KPARAM_INFO
	.align		4
.L_63:
        /*0048*/ 	.byte	0x04, 0x17
        /*004a*/ 	.short	(.L_65 - .L_64)
.L_64:
        /*004c*/ 	.word	0x00000000
        /*0050*/ 	.short	0x0000
        /*0052*/ 	.short	0x0000
        /*0054*/ 	.byte	0x00, 0xf5, 0x21, 0x00


	//----- nvinfo : EIATTR_SPARSE_MMA_MASK
	.align		4
.L_65:
        /*0058*/ 	.byte	0x03, 0x50
        /*005a*/ 	.short	0x0000


	//----- nvinfo : EIATTR_MAXREG_COUNT
	.align		4
        /*005c*/ 	.byte	0x03, 0x1b
        /*005e*/ 	.short	0x00ff


	//----- nvinfo : EIATTR_MERCURY_ISA_VERSION
	.align		4
        /*0060*/ 	.byte	0x03, 0x5f
        /*0062*/ 	.short	0x0101


	//----- nvinfo : EIATTR_VRC_CTA_INIT_COUNT
	.align		4
        /*0064*/ 	.byte	0x02, 0x4a
	.zero		1
	.zero		1


	//----- nvinfo : EIATTR_EXIT_INSTR_OFFSETS
	.align		4
        /*0068*/ 	.byte	0x04, 0x1c
        /*006a*/ 	.short	(.L_67 - .L_66)


	//   ....[0]....
.L_66:
        /*006c*/ 	.word	0x00000090


	//   ....[1]....
        /*0070*/ 	.word	0x00000880


	//   ....[2]....
        /*0074*/ 	.word	0x000008d0


	//----- nvinfo : EIATTR_CBANK_PARAM_SIZE
	.align		4
.L_67:
        /*0078*/ 	.byte	0x03, 0x19
        /*007a*/ 	.short	0x001c


	//----- nvinfo : EIATTR_PARAM_CBANK
	.align		4
        /*007c*/ 	.byte	0x04, 0x0a
        /*007e*/ 	.short	(.L_69 - .L_68)
	.align		4
.L_68:
        /*0080*/ 	.word	index@(.nv.constant0.char_ngram_kernel)
        /*0084*/ 	.short	0x0380
        /*0086*/ 	.short	0x001c


	//----- nvinfo : EIATTR_SW_WAR
	.align		4
.L_69:
        /*0088*/ 	.byte	0x04, 0x36
        /*008a*/ 	.short	(.L_71 - .L_70)
.L_70:
        /*008c*/ 	.word	0x00000008
.L_71:


//--------------------- .nv.callgraph             --------------------------
	.section	.nv.callgraph,"",@"SHT_CUDA_CALLGRAPH"
	.align	4
	.sectionentsize	8
	.align		4
        /*0000*/ 	.word	0x00000000
	.align		4
        /*0004*/ 	.word	0xffffffff
	.align		4
        /*0008*/ 	.word	0x00000000
	.align		4
        /*000c*/ 	.word	0xfffffffe
	.align		4
        /*0010*/ 	.word	0x00000000
	.align		4
        /*0014*/ 	.word	0xfffffffd
	.align		4
        /*0018*/ 	.word	0x00000000
	.align		4
        /*001c*/ 	.word	0xfffffffc


//--------------------- .text.reduce_histograms   --------------------------
	.section	.text.reduce_histograms,"ax",@progbits
	.align	128
        .global         reduce_histograms
        .type           reduce_histograms,@function
        .size           reduce_histograms,(.L_x_21 - reduce_histograms)
        .other          reduce_histograms,@"STO_CUDA_ENTRY STV_DEFAULT"
reduce_histograms:
.text.reduce_histograms:
[----:B------:R-:W-:Y:S01]  /*0000*/  LDC R1, c[0x0][0x37c] ;  /* 0x0000df00ff017b82 */ /* 0x000fe20000000800 */
[----:B------:R-:W0:Y:S07]  /*0010*/  S2R R5, SR_TID.X ;  /* 0x0000000000057919 */ /* 0x000e2e0000002100 */
[----:B------:R-:W1:Y:S01]  /*0020*/  S2UR UR5, SR_CTAID.X ;  /* 0x00000000000579c3 */ /* 0x000e620000002500 */
[----:B------:R-:W1:Y:S07]  /*0030*/  LDCU UR4, c[0x0][0x360] ;  /* 0x00006c00ff0477ac */ /* 0x000e6e0008000800 */
[----:B------:R-:W2:Y:S01]  /*0040*/  LDC R0, c[0x0][0x394] ;  /* 0x0000e500ff007b82 */ /* 0x000ea20000000800 */
[----:B-1----:R-:W-:-:S06]  /*0050*/  UIMAD UR5, UR5, UR4, URZ ;  /* 0x00000004050572a4 */ /* 0x002fcc000f8e02ff */
[----:B0-----:R-:W-:-:S04]  /*0060*/  IADD3 R3, PT, PT, R5, UR5, RZ ;  /* 0x0000000505037c10 */ /* 0x001fc8000fffe0ff */
[----:B--2---:R-:W-:-:S13]  /*0070*/  ISETP.GE.U32.AND P0, PT, R3, R0, PT ;  /* 0x000000000300720c */ /* 0x004fda0003f06070 */
[----:B------:R-:W-:Y:S05]  /*0080*/  @P0 EXIT ;  /* 0x000000000000094d */ /* 0x000fea0003800000 */
[----:B------:R-:W0:Y:S01]  /*0090*/  LDCU UR6, c[0x0][0x390] ;  /* 0x00007200ff0677ac */ /* 0x000e220008000800 */
[----:B------:R-:W-:Y:S01]  /*00a0*/  HFMA2 R16, -RZ, RZ, 0, 0 ;  /* 0x00000000ff107431 */ /* 0x000fe200000001ff */
[----:B------:R-:W1:Y:S01]  /*00b0*/  LDCU.64 UR10, c[0x0][0x358] ;  /* 0x00006b00ff0a77ac */ /* 0x000e620008000a00 */
[----:B0-----:R-:W-:-:S09]  /*00c0*/  UISETP.NE.AND UP0, UPT, UR6, URZ, UPT ;  /* 0x000000ff0600728c */ /* 0x001fd2000bf05270 */
[----:B-1----:R-:W-:Y:S05]  /*00d0*/  BRA.U !UP0, `(.L_x_0) ;  /* 0x0000000908607547 */ /* 0x002fea000b800000 */
[----:B------:R-:W-:Y:S01]  /*00e0*/  UISETP.GE.U32.AND UP1, UPT, UR6, 0x10, UPT ;  /* 0x000000100600788c */ /* 0x000fe2000bf26070 */
[----:B------:R-:W-:Y:S01]  /*00f0*/  MOV R16, RZ ;  /* 0x000000ff00107202 */ /* 0x000fe20000000f00 */
[----:B------:R-:W-:Y:S01]  /*0100*/  ULOP3.LUT UR7, UR6, 0xf, URZ, 0xc0, !UPT ;  /* 0x0000000f06077892 */ /* 0x000fe2000f8ec0ff */
[----:B------:R-:W-:-:S03]  /*0110*/  UMOV UR4, URZ ;  /* 0x000000ff00047c82 */ /* 0x000fc60008000000 */
[----:B------:R-:W-:-:S03]  /*0120*/  UISETP.NE.AND UP0, UPT, UR7, URZ, UPT ;  /* 0x000000ff0700728c */ /* 0x000fc6000bf05270 */
[----:B------:R-:W-:Y:S08]  /*0130*/  BRA.U !UP1, `(.L_x_1) ;  /* 0x00000005093c7547 */ /* 0x000ff0000b800000 */
[----:B------:R-:W-:Y:S01]  /*0140*/  ULOP3.LUT UR4, UR6, 0xfffffff0, URZ, 0xc0, !UPT ;  /* 0xfffffff006047892 */ /* 0x000fe2000f8ec0ff */
[C---:B------:R-:W-:Y:S01]  /*0150*/  IADD3 R5, PT, PT, R0.reuse, UR5, R5 ;  /* 0x0000000500057c10 */ /* 0x040fe2000fffe005 */
[C-C-:B------:R-:W-:Y:S01]  /*0160*/  IMAD R9, R0.reuse, 0x3, R3.reuse ;  /* 0x0000000300097824 */ /* 0x140fe200078e0203 */
[CC--:B------:R-:W-:Y:S01]  /*0170*/  LEA R7, R0.reuse, R3.reuse, 0x1 ;  /* 0x0000000300077211 */ /* 0x0c0fe200078e08ff */
[C-C-:B------:R-:W-:Y:S01]  /*0180*/  IMAD R13, R0.reuse, 0x5, R3.reuse ;  /* 0x00000005000d7824 */ /* 0x140fe200078e0203 */
[CC--:B------:R-:W-:Y:S01]  /*0190*/  LEA R11, R0.reuse, R3.reuse, 0x2 ;  /* 0x00000003000b7211 */ /* 0x0c0fe200078e10ff */
[C-C-:B------:R-:W-:Y:S01]  /*01a0*/  IMAD R15, R0.reuse, 0x6, R3.reuse ;  /* 0x00000006000f7824 */ /* 0x140fe200078e0203 */
[CC--:B------:R-:W-:Y:S01]  /*01b0*/  LEA R19, R0.reuse, R3.reuse, 0x3 ;  /* 0x0000000300137211 */ /* 0x0c0fe200078e18ff */
[C-C-:B------:R-:W-:Y:S01]  /*01c0*/  IMAD R17, R0.reuse, 0x7, R3.reuse ;  /* 0x0000000700117824 */ /* 0x140fe200078e0203 */
[----:B------:R-:W-:Y:S01]  /*01d0*/  MOV R16, RZ ;  /* 0x000000ff00107202 */ /* 0x000fe20000000f00 */
[C-C-:B------:R-:W-:Y:S01]  /*01e0*/  IMAD R21, R0.reuse, 0x9, R3.reuse ;  /* 0x0000000900157824 */ /* 0x140fe200078e0203 */
[----:B------:R-:W-:Y:S01]  /*01f0*/  MOV R14, R3 ;  /* 0x00000003000e7202 */ /* 0x000fe20000000f00 */
[C-C-:B------:R-:W-:Y:S01]  /*0200*/  IMAD R2, R0.reuse, 0xa, R3.reuse ;  /* 0x0000000a00027824 */ /* 0x140fe200078e0203 */
[----:B------:R-:W-:Y:S01]  /*0210*/  UIADD3 UR8, UPT, UPT, -UR4, URZ, URZ ;  /* 0x000000ff04087290 */ /* 0x000fe2000fffe1ff */
[----:B------:R-:W-:-:S02]  /*0220*/  IMAD R4, R0, 0xb, R3 ;  /* 0x0000000b00047824 */ /* 0x000fc400078e0203 */
[C-C-:B------:R-:W-:Y:S02]  /*0230*/  IMAD R6, R0.reuse, 0xc, R3.reuse ;  /* 0x0000000c00067824 */ /* 0x140fe400078e0203 */
[C-C-:B------:R-:W-:Y:S02]  /*0240*/  IMAD R8, R0.reuse, 0xd, R3.reuse ;  /* 0x0000000d00087824 */ /* 0x140fe400078e0203 */
[C-C-:B------:R-:W-:Y:S02]  /*0250*/  IMAD R10, R0.reuse, 0xe, R3.reuse ;  /* 0x0000000e000a7824 */ /* 0x140fe400078e0203 */
[----:B------:R-:W-:-:S07]  /*0260*/  IMAD R12, R0, 0xf, R3 ;  /* 0x0000000f000c7824 */ /* 0x000fce00078e0203 */
.L_x_2:
[----:B------:R-:W0:Y:S02]  /*0270*/  LDC.64 R22, c[0x0][0x380] ;  /* 0x0000e000ff167b82 */ /* 0x000e240000000a00 */
[----:B0-----:R-:W-:-:S04]  /*0280*/  IMAD.WIDE.U32 R24, R14, 0x4, R22 ;  /* 0x000000040e187825 */ /* 0x001fc800078e0016 */
[--C-:B------:R-:W-:Y:S01]  /*0290*/  IMAD.WIDE.U32 R26, R7, 0x4, R22.reuse ;  /* 0x00000004071a7825 */ /* 0x100fe200078e0016 */
[----:B------:R0:W2:Y:S04]  /*02a0*/  LDG.E R29, desc[UR10][R24.64] ;  /* 0x0000000a181d7981 */ /* 0x0000a8000c1e1900 */
[----:B------:R1:W3:Y:S01]  /*02b0*/  LDG.E R18, desc[UR10][R26.64] ;  /* 0x0000000a1a127981 */ /* 0x0002e2000c1e1900 */
[----:B0-----:R-:W-:-:S04]  /*02c0*/  IMAD.WIDE.U32 R24, R5, 0x4, R22 ;  /* 0x0000000405187825 */ /* 0x001fc800078e0016 */
[--C-:B-1----:R-:W-:Y:S01]  /*02d0*/  IMAD.WIDE.U32 R26, R9, 0x4, R22.reuse ;  /* 0x00000004091a7825 */ /* 0x102fe200078e0016 */
[----:B------:R0:W2:Y:S05]  /*02e0*/  LDG.E R20, desc[UR10][R24.64] ;  /* 0x0000000a18147981 */ /* 0x0000aa000c1e1900 */
[----:B------:R-:W3:Y:S01]  /*02f0*/  LDG.E R27, desc[UR10][R26.64] ;  /* 0x0000000a1a1b7981 */ /* 0x000ee2000c1e1900 */
[----:B0-----:R-:W-:Y:S01]  /*0300*/  IMAD.WIDE.U32 R24, R13, 0x4, R22 ;  /* 0x000000040d187825 */ /* 0x001fe200078e0016 */
[----:B--2---:R-:W-:-:S03]  /*0310*/  IADD3 R20, PT, PT, R20, R29, R16 ;  /* 0x0000001d14147210 */ /* 0x004fc60007ffe010 */
[----:B------:R-:W-:Y:S01]  /*0320*/  IMAD.WIDE.U32 R28, R11, 0x4, R22 ;  /* 0x000000040b1c7825 */ /* 0x000fe200078e0016 */
[----:B---3--:R-:W-:-:S04]  /*0330*/  IADD3 R18, PT, PT, R27, R18, R20 ;  /* 0x000000121b127210 */ /* 0x008fc80007ffe014 */
[----:B------:R0:W2:Y:S04]  /*0340*/  LDG.E R16, desc[UR10][R28.64] ;  /* 0x0000000a1c107981 */ /* 0x0000a8000c1e1900 */
[----:B------:R1:W2:Y:S01]  /*0350*/  LDG.E R27, desc[UR10][R24.64] ;  /* 0x0000000a181b7981 */ /* 0x0002a2000c1e1900 */
[----:B0-----:R-:W-:-:S04]  /*0360*/  IMAD.WIDE.U32 R28, R15, 0x4, R22 ;  /* 0x000000040f1c7825 */ /* 0x001fc800078e0016 */
[--C-:B-1----:R-:W-:Y:S01]  /*0370*/  IMAD.WIDE.U32 R24, R17, 0x4, R22.reuse ;  /* 0x0000000411187825 */ /* 0x102fe200078e0016 */
[----:B------:R0:W3:Y:S05]  /*0380*/  LDG.E R20, desc[UR10][R28.64] ;  /* 0x0000000a1c147981 */ /* 0x0000ea000c1e1900 */
[----:B------:R-:W3:Y:S01]  /*0390*/  LDG.E R25, desc[UR10][R24.64] ;  /* 0x0000000a18197981 */ /* 0x000ee2000c1e1900 */
[----:B0-----:R-:W-:-:S06]  /*03a0*/  IMAD.WIDE.U32 R28, R4, 0x4, R22 ;  /* 0x00000004041c7825 */ /* 0x001fcc00078e0016 */
[----:B------:R-:W4:Y:S01]  /*03b0*/  LDG.E R28, desc[UR10][R28.64] ;  /* 0x0000000a1c1c7981 */ /* 0x000f22000c1e1900 */
[----:B--2---:R-:W-:Y:S01]  /*03c0*/  IADD3 R18, PT, PT, R27, R16, R18 ;  /* 0x000000101b127210 */ /* 0x004fe20007ffe012 */
[----:B------:R-:W-:-:S05]  /*03d0*/  IMAD.WIDE.U32 R26, R19, 0x4, R22 ;  /* 0x00000004131a7825 */ /* 0x000fca00078e0016 */
[----:B------:R0:W2:Y:S01]  /*03e0*/  LDG.E R16, desc[UR10][R26.64] ;  /* 0x0000000a1a107981 */ /* 0x0000a2000c1e1900 */
[----:B---3--:R-:W-:Y:S01]  /*03f0*/  IADD3 R20, PT, PT, R25, R20, R18 ;  /* 0x0000001419147210 */ /* 0x008fe20007ffe012 */
[----:B------:R-:W-:-:S04]  /*0400*/  IMAD.WIDE.U32 R24, R21, 0x4, R22 ;  /* 0x0000000415187825 */ /* 0x000fc800078e0016 */
[--C-:B0-----:R-:W-:Y:S01]  /*0410*/  IMAD.WIDE.U32 R26, R2, 0x4, R22.reuse ;  /* 0x00000004021a7825 */ /* 0x101fe200078e0016 */
[----:B------:R0:W2:Y:S05]  /*0420*/  LDG.E R18, desc[UR10][R24.64] ;  /* 0x0000000a18127981 */ /* 0x0000aa000c1e1900 */
[----:B------:R-:W4:Y:S01]  /*0430*/  LDG.E R27, desc[UR10][R26.64] ;  /* 0x0000000a1a1b7981 */ /* 0x000f22000c1e1900 */
[----:B0-----:R-:W-:Y:S01]  /*0440*/  IMAD.WIDE.U32 R24, R8, 0x4, R22 ;  /* 0x0000000408187825 */ /* 0x001fe200078e0016 */
[----:B--2---:R-:W-:-:S04]  /*0450*/  IADD3 R16, PT, PT, R18, R16, R20 ;  /* 0x0000001012107210 */ /* 0x004fc80007ffe014 */
[----:B------:R-:W2:Y:S01]  /*0460*/  LDG.E R20, desc[UR10][R24.64] ;  /* 0x0000000a18147981 */ /* 0x000ea2000c1e1900 */
[----:B----4-:R-:W-:Y:S01]  /*0470*/  IADD3 R16, PT, PT, R28, R27, R16 ;  /* 0x0000001b1c107210 */ /* 0x010fe20007ffe010 */
[----:B------:R-:W-:-:S04]  /*0480*/  IMAD.WIDE.U32 R28, R6, 0x4, R22 ;  /* 0x00000004061c7825 */ /* 0x000fc800078e0016 */
[--C-:B------:R-:W-:Y:S01]  /*0490*/  IMAD.WIDE.U32 R26, R10, 0x4, R22.reuse ;  /* 0x000000040a1a7825 */ /* 0x100fe200078e0016 */
[----:B------:R-:W2:Y:S03]  /*04a0*/  LDG.E R18, desc[UR10][R28.64] ;  /* 0x0000000a1c127981 */ /* 0x000ea6000c1e1900 */
[----:B------:R-:W-:Y:S02]  /*04b0*/  IMAD.WIDE.U32 R22, R12, 0x4, R22 ;  /* 0x000000040c167825 */ /* 0x000fe400078e0016 */
[----:B------:R-:W3:Y:S04]  /*04c0*/  LDG.E R27, desc[UR10][R26.64] ;  /* 0x0000000a1a1b7981 */ /* 0x000ee8000c1e1900 */
[----:B------:R-:W3:Y:S01]  /*04d0*/  LDG.E R22, desc[UR10][R22.64] ;  /* 0x0000000a16167981 */ /* 0x000ee2000c1e1900 */
[----:B------:R-:W-:-:S04]  /*04e0*/  UIADD3 UR8, UPT, UPT, UR8, 0x10, URZ ;  /* 0x0000001008087890 */ /* 0x000fc8000fffe0ff */
[----:B------:R-:W-:Y:S01]  /*04f0*/  UISETP.NE.AND UP1, UPT, UR8, URZ, UPT ;  /* 0x000000ff0800728c */ /* 0x000fe2000bf25270 */
[C---:B------:R-:W-:Y:S01]  /*0500*/  IMAD R14, R0.reuse, 0x10, R14 ;  /* 0x00000010000e7824 */ /* 0x040fe200078e020e */
[C---:B------:R-:W-:Y:S01]  /*0510*/  LEA R5, R0.reuse, R5, 0x4 ;  /* 0x0000000500057211 */ /* 0x040fe200078e20ff */
[C---:B------:R-:W-:Y:S01]  /*0520*/  IMAD R17, R0.reuse, 0x10, R17 ;  /* 0x0000001000117824 */ /* 0x040fe200078e0211 */
[C---:B------:R-:W-:Y:S01]  /*0530*/  LEA R7, R0.reuse, R7, 0x4 ;  /* 0x0000000700077211 */ /* 0x040fe200078e20ff */
[C---:B------:R-:W-:Y:S01]  /*0540*/  IMAD R10, R0.reuse, 0x10, R10 ;  /* 0x00000010000a7824 */ /* 0x040fe200078e020a */
[C---:B------:R-:W-:Y:S02]  /*0550*/  LEA R9, R0.reuse, R9, 0x4 ;  /* 0x0000000900097211 */ /* 0x040fe400078e20ff */
[C---:B------:R-:W-:Y:S02]  /*0560*/  LEA R11, R0.reuse, R11, 0x4 ;  /* 0x0000000b000b7211 */ /* 0x040fe400078e20ff */
[----:B------:R-:W-:-:S02]  /*0570*/  LEA R13, R0, R13, 0x4 ;  /* 0x0000000d000d7211 */ /* 0x000fc400078e20ff */
[C---:B------:R-:W-:Y:S02]  /*0580*/  LEA R15, R0.reuse, R15, 0x4 ;  /* 0x0000000f000f7211 */ /* 0x040fe400078e20ff */
[C---:B------:R-:W-:Y:S02]  /*0590*/  LEA R19, R0.reuse, R19, 0x4 ;  /* 0x0000001300137211 */ /* 0x040fe400078e20ff */
[C---:B------:R-:W-:Y:S02]  /*05a0*/  LEA R21, R0.reuse, R21, 0x4 ;  /* 0x0000001500157211 */ /* 0x040fe400078e20ff */
[C---:B------:R-:W-:Y:S02]  /*05b0*/  LEA R2, R0.reuse, R2, 0x4 ;  /* 0x0000000200027211 */ /* 0x040fe400078e20ff */
[C---:B------:R-:W-:Y:S02]  /*05c0*/  LEA R4, R0.reuse, R4, 0x4 ;  /* 0x0000000400047211 */ /* 0x040fe400078e20ff */
[----:B------:R-:W-:-:S02]  /*05d0*/  LEA R6, R0, R6, 0x4 ;  /* 0x0000000600067211 */ /* 0x000fc400078e20ff */
[C---:B------:R-:W-:Y:S02]  /*05e0*/  LEA R8, R0.reuse, R8, 0x4 ;  /* 0x0000000800087211 */ /* 0x040fe400078e20ff */
[----:B------:R-:W-:Y:S02]  /*05f0*/  LEA R12, R0, R12, 0x4 ;  /* 0x0000000c000c7211 */ /* 0x000fe400078e20ff */
[----:B--2---:R-:W-:-:S04]  /*0600*/  IADD3 R16, PT, PT, R20, R18, R16 ;  /* 0x0000001214107210 */ /* 0x004fc80007ffe010 */
[----:B---3--:R-:W-:Y:S01]  /*0610*/  IADD3 R16, PT, PT, R22, R27, R16 ;  /* 0x0000001b16107210 */ /* 0x008fe20007ffe010 */
[----:B------:R-:W-:Y:S06]  /*0620*/  BRA.U UP1, `(.L_x_2) ;  /* 0xfffffffd01107547 */ /* 0x000fec000b83ffff */
.L_x_1:
[----:B------:R-:W-:Y:S05]  /*0630*/  BRA.U !UP0, `(.L_x_0) ;  /* 0x0000000508087547 */ /* 0x000fea000b800000 */
[----:B------:R-:W-:Y:S02]  /*0640*/  UISETP.GE.U32.AND UP0, UPT, UR7, 0x8, UPT ;  /* 0x000000080700788c */ /* 0x000fe4000bf06070 */
[----:B------:R-:W-:-:S04]  /*0650*/  ULOP3.LUT UR8, UR6, 0x7, URZ, 0xc0, !UPT ;  /* 0x0000000706087892 */ /* 0x000fc8000f8ec0ff */
[----:B------:R-:W-:-:S03]  /*0660*/  UISETP.NE.AND UP1, UPT, UR8, URZ, UPT ;  /* 0x000000ff0800728c */ /* 0x000fc6000bf25270 */
[----:B------:R-:W-:Y:S08]  /*0670*/  BRA.U !UP0, `(.L_x_3) ;  /* 0x0000000108787547 */ /* 0x000ff0000b800000 */
[----:B------:R-:W0:Y:S01]  /*0680*/  LDC.64 R4, c[0x0][0x380] ;  /* 0x0000e000ff047b82 */ /* 0x000e220000000a00 */
[----:B------:R-:W-:-:S05]  /*0690*/  IMAD R7, R0, UR4, R3 ;  /* 0x0000000400077c24 */ /* 0x000fca000f8e0203 */
[----:B------:R-:W-:-:S04]  /*06a0*/  IADD3 R15, PT, PT, R7, R0, RZ ;  /* 0x00000000070f7210 */ /* 0x000fc80007ffe0ff */
[----:B------:R-:W-:-:S04]  /*06b0*/  IADD3 R19, PT, PT, R15, R0, RZ ;  /* 0x000000000f137210 */ /* 0x000fc80007ffe0ff */
[----:B------:R-:W-:-:S04]  /*06c0*/  IADD3 R11, PT, PT, R19, R0, RZ ;  /* 0x00000000130b7210 */ /* 0x000fc80007ffe0ff */
[----:B------:R-:W-:-:S04]  /*06d0*/  IADD3 R13, PT, PT, R11, R0, RZ ;  /* 0x000000000b0d7210 */ /* 0x000fc80007ffe0ff */
[----:B------:R-:W-:Y:S01]  /*06e0*/  IADD3 R9, PT, PT, R13, R0, RZ ;  /* 0x000000000d097210 */ /* 0x000fe20007ffe0ff */
[----:B0-----:R-:W-:-:S04]  /*06f0*/  IMAD.WIDE.U32 R6, R7, 0x4, R4 ;  /* 0x0000000407067825 */ /* 0x001fc800078e0004 */
[----:B------:R-:W-:Y:S02]  /*0700*/  IMAD.WIDE.U32 R14, R15, 0x4, R4 ;  /* 0x000000040f0e7825 */ /* 0x000fe400078e0004 */
[----:B------:R-:W2:Y:S02]  /*0710*/  LDG.E R7, desc[UR10][R6.64] ;  /* 0x0000000a06077981 */ /* 0x000ea4000c1e1900 */
[----:B------:R-:W-:Y:S02]  /*0720*/  IMAD.IADD R21, R9, 0x1, R0 ;  /* 0x0000000109157824 */ /* 0x000fe400078e0200 */
[--C-:B------:R-:W-:Y:S01]  /*0730*/  IMAD.WIDE.U32 R18, R19, 0x4, R4.reuse ;  /* 0x0000000413127825 */ /* 0x100fe200078e0004 */
[----:B------:R-:W2:Y:S03]  /*0740*/  LDG.E R2, desc[UR10][R14.64] ;  /* 0x0000000a0e027981 */ /* 0x000ea6000c1e1900 */
[--C-:B------:R-:W-:Y:S01]  /*0750*/  IMAD.WIDE.U32 R10, R11, 0x4, R4.reuse ;  /* 0x000000040b0a7825 */ /* 0x100fe200078e0004 */
[----:B------:R-:W-:Y:S01]  /*0760*/  IADD3 R17, PT, PT, R21, R0, RZ ;  /* 0x0000000015117210 */ /* 0x000fe20007ffe0ff */
[----:B------:R-:W3:Y:S02]  /*0770*/  LDG.E R19, desc[UR10][R18.64] ;  /* 0x0000000a12137981 */ /* 0x000ee4000c1e1900 */
[----:B------:R-:W-:-:S02]  /*0780*/  IMAD.WIDE.U32 R12, R13, 0x4, R4 ;  /* 0x000000040d0c7825 */ /* 0x000fc400078e0004 */
[----:B------:R-:W3:Y:S02]  /*0790*/  LDG.E R10, desc[UR10][R10.64] ;  /* 0x0000000a0a0a7981 */ /* 0x000ee4000c1e1900 */
[--C-:B------:R-:W-:Y:S02]  /*07a0*/  IMAD.WIDE.U32 R8, R9, 0x4, R4.reuse ;  /* 0x0000000409087825 */ /* 0x100fe400078e0004 */
[----:B------:R-:W4:Y:S02]  /*07b0*/  LDG.E R13, desc[UR10][R12.64] ;  /* 0x0000000a0c0d7981 */ /* 0x000f24000c1e1900 */
[--C-:B------:R-:W-:Y:S02]  /*07c0*/  IMAD.WIDE.U32 R20, R21, 0x4, R4.reuse ;  /* 0x0000000415147825 */ /* 0x100fe400078e0004 */
[----:B------:R-:W4:Y:S02]  /*07d0*/  LDG.E R8, desc[UR10][R8.64] ;  /* 0x0000000a08087981 */ /* 0x000f24000c1e1900 */
[----:B------:R-:W-:-:S02]  /*07e0*/  IMAD.WIDE.U32 R4, R17, 0x4, R4 ;  /* 0x0000000411047825 */ /* 0x000fc400078e0004 */
[----:B------:R-:W5:Y:S04]  /*07f0*/  LDG.E R21, desc[UR10][R20.64] ;  /* 0x0000000a14157981 */ /* 0x000f68000c1e1900 */
[----:B------:R-:W5:Y:S01]  /*0800*/  LDG.E R4, desc[UR10][R4.64] ;  /* 0x0000000a04047981 */ /* 0x000f62000c1e1900 */
[----:B------:R-:W-:Y:S01]  /*0810*/  UIADD3 UR4, UPT, UPT, UR4, 0x8, URZ ;  /* 0x0000000804047890 */ /* 0x000fe2000fffe0ff */
[----:B--2---:R-:W-:-:S04]  /*0820*/  IADD3 R2, PT, PT, R2, R7, R16 ;  /* 0x0000000702027210 */ /* 0x004fc80007ffe010 */
[----:B---3--:R-:W-:-:S04]  /*0830*/  IADD3 R2, PT, PT, R10, R19, R2 ;  /* 0x000000130a027210 */ /* 0x008fc80007ffe002 */
[----:B----4-:R-:W-:-:S04]  /*0840*/  IADD3 R2, PT, PT, R8, R13, R2 ;  /* 0x0000000d08027210 */ /* 0x010fc80007ffe002 */
[----:B-----5:R-:W-:-:S07]  /*0850*/  IADD3 R16, PT, PT, R4, R21, R2 ;  /* 0x0000001504107210 */ /* 0x020fce0007ffe002 */
.L_x_3:
        /* <DEDUP_REMOVED lines=9> */
[----:B------:R-:W-:Y:S01]  /*08f0*/  IADD3 R13, PT, PT, R11, R0, RZ ;  /* 0x000000000b0d7210 */ /* 0x000fe20007ffe0ff */
[----:B0-----:R-:W-:-:S04]  /*0900*/  IMAD.WIDE.U32 R6, R7, 0x4, R4 ;  /* 0x0000000407067825 */ /* 0x001fc800078e0004 */
[--C-:B------:R-:W-:Y:S02]  /*0910*/  IMAD.WIDE.U32 R8, R9, 0x4, R4.reuse ;  /* 0x0000000409087825 */ /* 0x100fe400078e0004 */
[----:B------:R-:W2:Y:S02]  /*0920*/  LDG.E R7, desc[UR10][R6.64] ;  /* 0x0000000a06077981 */ /* 0x000ea4000c1e1900 */
[--C-:B------:R-:W-:Y:S02]  /*0930*/  IMAD.WIDE.U32 R10, R11, 0x4, R4.reuse ;  /* 0x000000040b0a7825 */ /* 0x100fe400078e0004 */
[----:B------:R-:W2:Y:S02]  /*0940*/  LDG.E R8, desc[UR10][R8.64] ;  /* 0x0000000a08087981 */ /* 0x000ea4000c1e1900 */
[----:B------:R-:W-:Y:S02]  /*0950*/  IMAD.WIDE.U32 R4, R13, 0x4, R4 ;  /* 0x000000040d047825 */ /* 0x000fe400078e0004 */
[----:B------:R-:W3:Y:S04]  /*0960*/  LDG.E R11, desc[UR10][R10.64] ;  /* 0x0000000a0a0b7981 */ /* 0x000ee8000c1e1900 */
[----:B------:R-:W3:Y:S01]  /*0970*/  LDG.E R4, desc[UR10][R4.64] ;  /* 0x0000000a04047981 */ /* 0x000ee2000c1e1900 */
[----:B------:R-:W-:Y:S01]  /*0980*/  UIADD3 UR4, UPT, UPT, UR4, 0x4, URZ ;  /* 0x0000000404047890 */ /* 0x000fe2000fffe0ff */
[----:B--2---:R-:W-:-:S04]  /*0990*/  IADD3 R16, PT, PT, R8, R7, R16 ;  /* 0x0000000708107210 */ /* 0x004fc80007ffe010 */
[----:B---3--:R-:W-:-:S07]  /*09a0*/  IADD3 R16, PT, PT, R4, R11, R16 ;  /* 0x0000000b04107210 */ /* 0x008fce0007ffe010 */
.L_x_4:
[----:B------:R-:W-:Y:S05]  /*09b0*/  BRA.U !UP1, `(.L_x_0) ;  /* 0x0000000109287547 */ /* 0x000fea000b800000 */
[----:B------:R-:W0:Y:S01]  /*09c0*/  LDC.64 R6, c[0x0][0x380] ;  /* 0x0000e000ff067b82 */ /* 0x000e220000000a00 */
[----:B------:R-:W-:Y:S01]  /*09d0*/  IMAD R9, R0, UR4, R3 ;  /* 0x0000000400097c24 */ /* 0x000fe2000f8e0203 */
[----:B------:R-:W-:-:S12]  /*09e0*/  UIADD3 UR6, UPT, UPT, -UR6, URZ, URZ ;  /* 0x000000ff06067290 */ /* 0x000fd8000fffe1ff */
.L_x_5:
[----:B0-----:R-:W-:-:S06]  /*09f0*/  IMAD.WIDE.U32 R4, R9, 0x4, R6 ;  /* 0x0000000409047825 */ /* 0x001fcc00078e0006 */
[----:B------:R-:W2:Y:S01]  /*0a00*/  LDG.E R5, desc[UR10][R4.64] ;  /* 0x0000000a04057981 */ /* 0x000ea2000c1e1900 */
[----:B------:R-:W-:Y:S01]  /*0a10*/  UIADD3 UR6, UPT, UPT, UR6, 0x1, URZ ;  /* 0x0000000106067890 */ /* 0x000fe2000fffe0ff */
[----:B------:R-:W-:-:S03]  /*0a20*/  IADD3 R9, PT, PT, R9, R0, RZ ;  /* 0x0000000009097210 */ /* 0x000fc60007ffe0ff */
[----:B------:R-:W-:Y:S01]  /*0a30*/  UISETP.NE.AND UP0, UPT, UR6, URZ, UPT ;  /* 0x000000ff0600728c */ /* 0x000fe2000bf05270 */
[----:B--2---:R-:W-:-:S08]  /*0a40*/  IADD3 R16, PT, PT, R5, R16, RZ ;  /* 0x0000001005107210 */ /* 0x004fd00007ffe0ff */
[----:B------:R-:W-:Y:S05]  /*0a50*/  BRA.U UP0, `(.L_x_5) ;  /* 0xfffffffd00e47547 */ /* 0x000fea000b83ffff */
.L_x_0:
[----:B------:R-:W0:Y:S02]  /*0a60*/  LDC.64 R4, c[0x0][0x388] ;  /* 0x0000e200ff047b82 */ /* 0x000e240000000a00 */
[----:B0-----:R-:W-:-:S05]  /*0a70*/  IMAD.WIDE.U32 R2, R3, 0x4, R4 ;  /* 0x0000000403027825 */ /* 0x001fca00078e0004 */
[----:B------:R-:W-:Y:S01]  /*0a80*/  STG.E desc[UR10][R2.64], R16 ;  /* 0x0000001002007986 */ /* 0x000fe2000c10190a */
[----:B------:R-:W-:Y:S05]  /*0a90*/  EXIT ;  /* 0x000000000000794d */ /* 0x000fea0003800000 */
.L_x_6:
[----:B------:R-:W-:-:S00]  /*0aa0*/  BRA `(.L_x_6) ;  /* 0xfffffffc00fc7947 */ /* 0x000fc0000383ffff */
[----:B------:R-:W-:-:S00]  /*0ab0*/  NOP ;  /* 0x0000000000007918 */ /* 0x000fc00000000000 */
        /* <DEDUP_REMOVED lines=12> */
.L_x_21:


//--------------------- .text.char_ngram_kernel_private --------------------------
	.section	.text.char_ngram_kernel_private,"ax",@progbits
	.align	128
        .global         char_ngram_kernel_private
        .type           char_ngram_kernel_private,@function
        .size           char_ngram_kernel_private,(.L_x_22 - char_ngram_kernel_private)
        .other          char_ngram_kernel_private,@"STO_CUDA_ENTRY STV_DEFAULT"
char_ngram_kernel_private:
.text.char_ngram_kernel_private:
[----:B------:R-:W-:Y:S01]  /*0000*/  LDC R1, c[0x0][0x37c] ;  /* 0x0000df00ff017b82 */ /* 0x000fe20000000800 */
[----:B------:R-:W0:Y:S07]  /*0010*/  S2R R4, SR_TID.X ;  /* 0x0000000000047919 */ /* 0x000e2e0000002100 */
[----:B------:R-:W1:Y:S01]  /*0020*/  S2UR UR6, SR_CTAID.X ;  /* 0x00000000000679c3 */ /* 0x000e620000002500 */
[----:B------:R-:W1:Y:S07]  /*0030*/  LDCU UR5, c[0x0][0x360] ;  /* 0x00006c00ff0577ac */ /* 0x000e6e0008000800 */
[----:B------:R-:W2:Y:S01]  /*0040*/  LDC.64 R2, c[0x0][0x388] ;  /* 0x0000e200ff027b82 */ /* 0x000ea20000000a00 */
[----:B-1----:R-:W-:Y:S01]  /*0050*/  UIMAD UR5, UR6, UR5, URZ ;  /* 0x00000005060572a4 */ /* 0x002fe2000f8e02ff */
[----:B--2---:R-:W-:-:S05]  /*0060*/  IADD3 R5, PT, PT, R2, 0x1, -R3 ;  /* 0x0000000102057810 */ /* 0x004fca0007ffe803 */
[----:B0-----:R-:W-:-:S05]  /*0070*/  VIADD R2, R4, UR5 ;  /* 0x0000000504027c36 */ /* 0x001fca0008000000 */
[----:B------:R-:W-:-:S13]  /*0080*/  ISETP.GE.U32.AND P0, PT, R2, R5, PT ;  /* 0x000000050200720c */ /* 0x000fda0003f06070 */
[----:B------:R-:W-:Y:S05]  /*0090*/  @P0 EXIT ;  /* 0x000000000000094d */ /* 0x000fea0003800000 */
[----:B------:R-:W-:Y:S01]  /*00a0*/  VIADD R5, R3, 0xffffffff ;  /* 0xffffffff03057836 */ /* 0x000fe20000000000 */
[----:B------:R-:W0:Y:S01]  /*00b0*/  LDCU.64 UR8, c[0x0][0x358] ;  /* 0x00006b00ff0877ac */ /* 0x000e220008000a00 */
[----:B------:R-:W-:-:S03]  /*00c0*/  HFMA2 R0, -RZ, RZ, 0, 0 ;  /* 0x00000000ff007431 */ /* 0x000fc600000001ff */
[----:B------:R-:W-:-:S13]  /*00d0*/  ISETP.GE.AND P0, PT, R5, RZ, PT ;  /* 0x000000ff0500720c */ /* 0x000fda0003f06270 */
[----:B------:R-:W-:Y:S05]  /*00e0*/  @!P0 BRA `(.L_x_7) ;  /* 0x0000000400dc8947 */ /* 0x000fea0003800000 */
[----:B------:R-:W-:Y:S01]  /*00f0*/  ISETP.GE.U32.AND P0, PT, R5, 0xf, PT ;  /* 0x0000000f0500780c */ /* 0x000fe20003f06070 */
[----:B------:R-:W-:Y:S01]  /*0100*/  UMOV UR4, 0x1 ;  /* 0x0000000100047882 */ /* 0x000fe20000000000 */
[----:B------:R-:W-:Y:S01]  /*0110*/  LOP3.LUT R16, R3, 0xf, RZ, 0xc0, !PT ;  /* 0x0000000f03107812 */ /* 0x000fe200078ec0ff */
[----:B------:R-:W-:-:S10]  /*0120*/  IMAD.MOV.U32 R0, RZ, RZ, RZ ;  /* 0x000000ffff007224 */ /* 0x000fd400078e00ff */
[----:B------:R-:W-:Y:S05]  /*0130*/  @!P0 BRA `(.L_x_8) ;  /* 0x0000000000988947 */ /* 0x000fea0003800000 */
[C---:B------:R-:W-:Y:S01]  /*0140*/  LOP3.LUT R10, R3.reuse, 0xfffffff0, RZ, 0xc0, !PT ;  /* 0xfffffff0030a7812 */ /* 0x040fe200078ec0ff */
[C---:B------:R-:W-:Y:S01]  /*0150*/  VIADD R5, R3.reuse, 0xfffffffe ;  /* 0xfffffffe03057836 */ /* 0x040fe20000000000 */
[----:B------:R-:W-:Y:S01]  /*0160*/  IADD3 R18, PT, PT, R3, UR5, R4 ;  /* 0x0000000503127c10 */ /* 0x000fe2000fffe004 */
[----:B------:R-:W1:Y:S01]  /*0170*/  LDCU.64 UR10, c[0x0][0x380] ;  /* 0x00007000ff0a77ac */ /* 0x000e620008000a00 */
[----:B------:R-:W-:Y:S01]  /*0180*/  MOV R0, RZ ;  /* 0x000000ff00007202 */ /* 0x000fe20000000f00 */
[----:B------:R-:W-:Y:S01]  /*0190*/  IMAD.MOV R10, RZ, RZ, -R10 ;  /* 0x000000ffff0a7224 */ /* 0x000fe200078e0a0a */
[----:B------:R-:W-:-:S06]  /*01a0*/  UMOV UR4, 0x1 ;  /* 0x0000000100047882 */ /* 0x000fcc0000000000 */
.L_x_9:
[C---:B------:R-:W-:Y:S01]  /*01b0*/  VIADD R12, R18.reuse, 0xffffffff ;  /* 0xffffffff120c7836 */ /* 0x040fe20000000000 */
[C---:B------:R-:W-:Y:S01]  /*01c0*/  IADD3 R6, PT, PT, R18.reuse, -0x2, RZ ;  /* 0xfffffffe12067810 */ /* 0x040fe20007ffe0ff */
[C---:B------:R-:W-:Y:S01]  /*01d0*/  VIADD R8, R18.reuse, 0xfffffffd ;  /* 0xfffffffd12087836 */ /* 0x040fe20000000000 */
[----:B------:R-:W-:Y:S02]  /*01e0*/  IADD3 R14, PT, PT, R18, -0x4, RZ ;  /* 0xfffffffc120e7810 */ /* 0x000fe40007ffe0ff */
[----:B-1----:R-:W-:Y:S02]  /*01f0*/  IADD3 R12, P0, PT, R12, UR10, RZ ;  /* 0x0000000a0c0c7c10 */ /* 0x002fe4000ff1e0ff */
[----:B------:R-:W-:-:S03]  /*0200*/  IADD3 R6, P1, PT, R6, UR10, RZ ;  /* 0x0000000a06067c10 */ /* 0x000fc6000ff3e0ff */
[----:B------:R-:W-:Y:S01]  /*0210*/  IMAD.X R13, RZ, RZ, UR11, P0 ;  /* 0x0000000bff0d7e24 */ /* 0x000fe200080e06ff */
[----:B------:R-:W-:Y:S01]  /*0220*/  IADD3 R8, P0, PT, R8, UR10, RZ ;  /* 0x0000000a08087c10 */ /* 0x000fe2000ff1e0ff */
[----:B------:R-:W-:Y:S01]  /*0230*/  IMAD.X R7, RZ, RZ, UR11, P1 ;  /* 0x0000000bff077e24 */ /* 0x000fe200088e06ff */
[----:B------:R-:W-:-:S03]  /*0240*/  IADD3 R14, P1, PT, R14, UR10, RZ ;  /* 0x0000000a0e0e7c10 */ /* 0x000fc6000ff3e0ff */
[----:B------:R-:W-:Y:S01]  /*0250*/  IMAD.X R9, RZ, RZ, UR11, P0 ;  /* 0x0000000bff097e24 */ /* 0x000fe200080e06ff */
[----:B0-----:R-:W2:Y:S04]  /*0260*/  LDG.E.U8 R13, desc[UR8][R12.64] ;  /* 0x000000080c0d7981 */ /* 0x001ea8000c1e1100 */
[----:B------:R-:W3:Y:S01]  /*0270*/  LDG.E.U8 R6, desc[UR8][R6.64] ;  /* 0x0000000806067981 */ /* 0x000ee2000c1e1100 */
[----:B------:R-:W-:-:S03]  /*0280*/  IADD3.X R15, PT, PT, RZ, UR11, RZ, P1, !PT ;  /* 0x0000000bff0f7c10 */ /* 0x000fc60008ffe4ff */
[----:B------:R-:W4:Y:S04]  /*0290*/  LDG.E.U8 R8, desc[UR8][R8.64] ;  /* 0x0000000808087981 */ /* 0x000f28000c1e1100 */
[----:B------:R-:W5:Y:S01]  /*02a0*/  LDG.E.U8 R14, desc[UR8][R14.64] ;  /* 0x000000080e0e7981 */ /* 0x000f62000c1e1100 */
[----:B------:R-:W-:Y:S01]  /*02b0*/  VIADD R10, R10, 0x10 ;  /* 0x000000100a0a7836 */ /* 0x000fe20000000000 */
[----:B------:R-:W-:Y:S01]  /*02c0*/  IADD3 R18, PT, PT, R18, -0x10, RZ ;  /* 0xfffffff012127810 */ /* 0x000fe20007ffe0ff */
[----:B------:R-:W-:-:S03]  /*02d0*/  VIADD R5, R5, 0xfffffff0 ;  /* 0xfffffff005057836 */ /* 0x000fc60000000000 */
[----:B------:R-:W-:Y:S01]  /*02e0*/  ISETP.NE.AND P0, PT, R10, RZ, PT ;  /* 0x000000ff0a00720c */ /* 0x000fe20003f05270 */
[----:B--2---:R-:W-:Y:S02]  /*02f0*/  IMAD R0, R13, UR4, R0 ;  /* 0x000000040d007c24 */ /* 0x004fe4000f8e0200 */
[----:B---3--:R-:W-:Y:S02]  /*0300*/  IMAD R11, R6, UR4, RZ ;  /* 0x00000004060b7c24 */ /* 0x008fe4000f8e02ff */
[----:B----4-:R-:W-:Y:S02]  /*0310*/  IMAD R17, R8, UR4, RZ ;  /* 0x0000000408117c24 */ /* 0x010fe4000f8e02ff */
[----:B------:R-:W-:Y:S02]  /*0320*/  IMAD R0, R11, 0x100, R0 ;  /* 0x000001000b007824 */ /* 0x000fe400078e0200 */
[----:B-----5:R-:W-:Y:S01]  /*0330*/  IMAD R11, R14, UR4, RZ ;  /* 0x000000040e0b7c24 */ /* 0x020fe2000f8e02ff */
[----:B------:R-:W-:-:S02]  /*0340*/  UMOV UR4, URZ ;  /* 0x000000ff00047c82 */ /* 0x000fc40008000000 */
[----:B------:R-:W-:-:S05]  /*0350*/  LEA R0, R17, R0, 0x10 ;  /* 0x0000000011007211 */ /* 0x000fca00078e80ff */
[----:B------:R-:W-:Y:S01]  /*0360*/  IMAD R0, R11, 0x1000000, R0 ;  /* 0x010000000b007824 */ /* 0x000fe200078e0200 */
[----:B------:R-:W-:Y:S06]  /*0370*/  @P0 BRA `(.L_x_9) ;  /* 0xfffffffc008c0947 */ /* 0x000fec000383ffff */
[----:B------:R-:W-:Y:S01]  /*0380*/  VIADD R5, R5, 0x1 ;  /* 0x0000000105057836 */ /* 0x000fe20000000000 */
[----:B------:R-:W-:-:S06]  /*0390*/  UMOV UR4, URZ ;  /* 0x000000ff00047c82 */ /* 0x000fcc0008000000 */
.L_x_8:
[----:B------:R-:W-:-:S13]  /*03a0*/  ISETP.NE.AND P0, PT, R16, RZ, PT ;  /* 0x000000ff1000720c */ /* 0x000fda0003f05270 */
[----:B------:R-:W-:Y:S05]  /*03b0*/  @!P0 BRA `(.L_x_7) ;  /* 0x0000000400288947 */ /* 0x000fea0003800000 */
[----:B------:R-:W-:Y:S02]  /*03c0*/  ISETP.GE.U32.AND P1, PT, R16, 0x8, PT ;  /* 0x000000081000780c */ /* 0x000fe40003f26070 */
[----:B------:R-:W-:-:S04]  /*03d0*/  LOP3.LUT R14, R3, 0x7, RZ, 0xc0, !PT ;  /* 0x00000007030e7812 */ /* 0x000fc800078ec0ff */
[----:B------:R-:W-:-:S07]  /*03e0*/  ISETP.NE.AND P0, PT, R14, RZ, PT ;  /* 0x000000ff0e00720c */ /* 0x000fce0003f05270 */
[----:B------:R-:W-:Y:S06]  /*03f0*/  @!P1 BRA `(.L_x_10) ;  /* 0x0000000000689947 */ /* 0x000fec0003800000 */
[----:B------:R-:W1:Y:S01]  /*0400*/  LDCU.64 UR10, c[0x0][0x380] ;  /* 0x00007000ff0a77ac */ /* 0x000e620008000a00 */
[----:B------:R-:W-:-:S04]  /*0410*/  IMAD.IADD R9, R2, 0x1, R5 ;  /* 0x0000000102097824 */ /* 0x000fc800078e0205 */
[C---:B------:R-:W-:Y:S01]  /*0420*/  VIADD R10, R9.reuse, 0xfffffffe ;  /* 0xfffffffe090a7836 */ /* 0x040fe20000000000 */
[C---:B------:R-:W-:Y:S02]  /*0430*/  IADD3 R8, PT, PT, R9.reuse, -0x1, RZ ;  /* 0xffffffff09087810 */ /* 0x040fe40007ffe0ff */
[C---:B------:R-:W-:Y:S02]  /*0440*/  IADD3 R12, PT, PT, R9.reuse, -0x3, RZ ;  /* 0xfffffffd090c7810 */ /* 0x040fe40007ffe0ff */
[----:B-1----:R-:W-:Y:S02]  /*0450*/  IADD3 R6, P2, PT, R9, UR10, RZ ;  /* 0x0000000a09067c10 */ /* 0x002fe4000ff5e0ff */
[----:B------:R-:W-:-:S03]  /*0460*/  IADD3 R8, P1, PT, R8, UR10, RZ ;  /* 0x0000000a08087c10 */ /* 0x000fc6000ff3e0ff */
[----:B------:R-:W-:Y:S01]  /*0470*/  IMAD.X R7, RZ, RZ, UR11, P2 ;  /* 0x0000000bff077e24 */ /* 0x000fe200090e06ff */
[----:B------:R-:W-:Y:S01]  /*0480*/  IADD3 R10, P2, PT, R10, UR10, RZ ;  /* 0x0000000a0a0a7c10 */ /* 0x000fe2000ff5e0ff */
[----:B------:R-:W-:Y:S01]  /*0490*/  IMAD.X R9, RZ, RZ, UR11, P1 ;  /* 0x0000000bff097e24 */ /* 0x000fe200088e06ff */
[----:B------:R-:W-:-:S03]  /*04a0*/  IADD3 R12, P1, PT, R12, UR10, RZ ;  /* 0x0000000a0c0c7c10 */ /* 0x000fc6000ff3e0ff */
[----:B------:R-:W-:Y:S01]  /*04b0*/  IMAD.X R11, RZ, RZ, UR11, P2 ;  /* 0x0000000bff0b7e24 */ /* 0x000fe200090e06ff */
[----:B0-----:R-:W2:Y:S01]  /*04c0*/  LDG.E.U8 R7, desc[UR8][R6.64] ;  /* 0x0000000806077981 */ /* 0x001ea2000c1e1100 */
[----:B------:R-:W-:-:S03]  /*04d0*/  IADD3.X R13, PT, PT, RZ, UR11, RZ, P1, !PT ;  /* 0x0000000bff0d7c10 */ /* 0x000fc60008ffe4ff */
[----:B------:R-:W3:Y:S04]  /*04e0*/  LDG.E.U8 R8, desc[UR8][R8.64] ;  /* 0x0000000808087981 */ /* 0x000ee8000c1e1100 */
[----:B------:R-:W4:Y:S04]  /*04f0*/  LDG.E.U8 R10, desc[UR8][R10.64] ;  /* 0x000000080a0a7981 */ /* 0x000f28000c1e1100 */
[----:B------:R-:W5:Y:S01]  /*0500*/  LDG.E.U8 R12, desc[UR8][R12.64] ;  /* 0x000000080c0c7981 */ /* 0x000f62000c1e1100 */
[----:B------:R-:W-:Y:S01]  /*0510*/  IADD3 R5, PT, PT, R5, -0x8, RZ ;  /* 0xfffffff805057810 */ /* 0x000fe20007ffe0ff */
[----:B--2---:R-:W-:-:S02]  /*0520*/  IMAD R0, R7, UR4, R0 ;  /* 0x0000000407007c24 */ /* 0x004fc4000f8e0200 */
[----:B---3--:R-:W-:Y:S02]  /*0530*/  IMAD R15, R8, UR4, RZ ;  /* 0x00000004080f7c24 */ /* 0x008fe4000f8e02ff */
[----:B----4-:R-:W-:Y:S02]  /*0540*/  IMAD R17, R10, UR4, RZ ;  /* 0x000000040a117c24 */ /* 0x010fe4000f8e02ff */
[----:B------:R-:W-:Y:S02]  /*0550*/  IMAD R0, R15, 0x100, R0 ;  /* 0x000001000f007824 */ /* 0x000fe400078e0200 */
[----:B-----5:R-:W-:Y:S01]  /*0560*/  IMAD R7, R12, UR4, RZ ;  /* 0x000000040c077c24 */ /* 0x020fe2000f8e02ff */
[----:B------:R-:W-:Y:S01]  /*0570*/  UMOV UR4, URZ ;  /* 0x000000ff00047c82 */ /* 0x000fe20008000000 */
[----:B------:R-:W-:-:S04]  /*0580*/  IMAD R0, R17, 0x10000, R0 ;  /* 0x0001000011007824 */ /* 0x000fc800078e0200 */
[----:B------:R-:W-:-:S07]  /*0590*/  IMAD R0, R7, 0x1000000, R0 ;  /* 0x0100000007007824 */ /* 0x000fce00078e0200 */
.L_x_10:
        /* <DEDUP_REMOVED lines=15> */
[----:B------:R-:W-:Y:S02]  /*0690*/  IADD3 R10, P1, PT, R10, UR10, RZ ;  /* 0x0000000a0a0a7c10 */ /* 0x000fe4000ff3e0ff */
[----:B------:R-:W-:Y:S01]  /*06a0*/  IADD3.X R9, PT, PT, RZ, UR11, RZ, P2, !PT ;  /* 0x0000000bff097c10 */ /* 0x000fe200097fe4ff */
[----:B0-----:R-:W2:Y:S04]  /*06b0*/  LDG.E.U8 R3, desc[UR8][R2.64] ;  /* 0x0000000802037981 */ /* 0x001ea8000c1e1100 */
[----:B------:R-:W3:Y:S01]  /*06c0*/  LDG.E.U8 R6, desc[UR8][R6.64] ;  /* 0x0000000806067981 */ /* 0x000ee2000c1e1100 */
[----:B------:R-:W-:-:S03]  /*06d0*/  IMAD.X R11, RZ, RZ, UR11, P1 ;  /* 0x0000000bff0b7e24 */ /* 0x000fc600088e06ff */
[----:B------:R-:W4:Y:S04]  /*06e0*/  LDG.E.U8 R8, desc[UR8][R8.64] ;  /* 0x0000000808087981 */ /* 0x000f28000c1e1100 */
[----:B------:R-:W5:Y:S01]  /*06f0*/  LDG.E.U8 R10, desc[UR8][R10.64] ;  /* 0x000000080a0a7981 */ /* 0x000f62000c1e1100 */
[----:B------:R-:W-:Y:S01]  /*0700*/  IADD3 R5, PT, PT, R5, -0x4, RZ ;  /* 0xfffffffc05057810 */ /* 0x000fe20007ffe0ff */
[----:B--2---:R-:W-:Y:S02]  /*0710*/  IMAD R0, R3, UR4, R0 ;  /* 0x0000000403007c24 */ /* 0x004fe4000f8e0200 */
[----:B---3--:R-:W-:Y:S02]  /*0720*/  IMAD R13, R6, UR4, RZ ;  /* 0x00000004060d7c24 */ /* 0x008fe4000f8e02ff */
[----:B----4-:R-:W-:-:S03]  /*0730*/  IMAD R15, R8, UR4, RZ ;  /* 0x00000004080f7c24 */ /* 0x010fc6000f8e02ff */
[----:B------:R-:W-:Y:S01]  /*0740*/  LEA R0, R13, R0, 0x8 ;  /* 0x000000000d007211 */ /* 0x000fe200078e40ff */
[----:B-----5:R-:W-:Y:S01]  /*0750*/  IMAD R3, R10, UR4, RZ ;  /* 0x000000040a037c24 */ /* 0x020fe2000f8e02ff */
[----:B------:R-:W-:-:S03]  /*0760*/  UMOV UR4, URZ ;  /* 0x000000ff00047c82 */ /* 0x000fc60008000000 */
[----:B------:R-:W-:-:S04]  /*0770*/  IMAD R0, R15, 0x10000, R0 ;  /* 0x000100000f007824 */ /* 0x000fc800078e0200 */
[----:B------:R-:W-:-:S07]  /*0780*/  IMAD R0, R3, 0x1000000, R0 ;  /* 0x0100000003007824 */ /* 0x000fce00078e0200 */
.L_x_11:
[----:B------:R-:W-:Y:S05]  /*0790*/  @!P0 BRA `(.L_x_7) ;  /* 0x0000000000308947 */ /* 0x000fea0003800000 */
[----:B------:R-:W-:Y:S01]  /*07a0*/  IADD3 R4, PT, PT, R4, UR5, R5 ;  /* 0x0000000504047c10 */ /* 0x000fe2000fffe005 */
[----:B------:R-:W1:Y:S01]  /*07b0*/  LDCU.64 UR10, c[0x0][0x380] ;  /* 0x00007000ff0a77ac */ /* 0x000e620008000a00 */
[----:B------:R-:W-:-:S07]  /*07c0*/  IADD3 R12, PT, PT, -R12, RZ, RZ ;  /* 0x000000ff0c0c7210 */ /* 0x000fce0007ffe1ff */
.L_x_12:
[----:B-1----:R-:W-:-:S05]  /*07d0*/  IADD3 R2, P0, PT, R4, UR10, RZ ;  /* 0x0000000a04027c10 */ /* 0x002fca000ff1e0ff */
[----:B------:R-:W-:-:S06]  /*07e0*/  IMAD.X R3, RZ, RZ, UR11, P0 ;  /* 0x0000000bff037e24 */ /* 0x000fcc00080e06ff */
[----:B0-----:R-:W2:Y:S01]  /*07f0*/  LDG.E.U8 R3, desc[UR8][R2.64] ;  /* 0x0000000802037981 */ /* 0x001ea2000c1e1100 */
[----:B------:R-:W-:Y:S01]  /*0800*/  IADD3 R12, PT, PT, R12, 0x1, RZ ;  /* 0x000000010c0c7810 */ /* 0x000fe20007ffe0ff */
[----:B------:R-:W-:-:S03]  /*0810*/  VIADD R4, R4, 0xffffffff ;  /* 0xffffffff04047836 */ /* 0x000fc60000000000 */
[----:B------:R-:W-:Y:S01]  /*0820*/  ISETP.NE.AND P0, PT, R12, RZ, PT ;  /* 0x000000ff0c00720c */ /* 0x000fe20003f05270 */
[----:B--2---:R-:W-:Y:S01]  /*0830*/  IMAD R0, R3, UR4, R0 ;  /* 0x0000000403007c24 */ /* 0x004fe2000f8e0200 */
[----:B------:R-:W-:-:S11]  /*0840*/  USHF.L.U32 UR4, UR4, 0x8, URZ ;  /* 0x0000000804047899 */ /* 0x000fd600080006ff */
[----:B------:R-:W-:Y:S05]  /*0850*/  @P0 BRA `(.L_x_12) ;  /* 0xfffffffc00dc0947 */ /* 0x000fea000383ffff */
.L_x_7:
[----:B------:R-:W1:Y:S02]  /*0860*/  LDCU UR4, c[0x0][0x398] ;  /* 0x00007300ff0477ac */ /* 0x000e640008000800 */
[----:B-1----:R-:W-:-:S13]  /*0870*/  ISETP.GE.U32.AND P0, PT, R0, UR4, PT ;  /* 0x0000000400007c0c */ /* 0x002fda000bf06070 */
[----:B0-----:R-:W-:Y:S05]  /*0880*/  @P0 EXIT ;  /* 0x000000000000094d */ /* 0x001fea0003800000 */
[----:B------:R-:W0:Y:S01]  /*0890*/  LDC R6, c[0x0][0x39c] ;  /* 0x0000e700ff067b82 */ /* 0x000e220000000800 */
[----:B------:R-:W-:Y:S01]  /*08a0*/  MOV R7, 0x1 ;  /* 0x0000000100077802 */ /* 0x000fe20000000f00 */
[----:B0-----:R-:W0:Y:S01]  /*08b0*/  I2F.U32.RP R4, R6 ;  /* 0x0000000600047306 */ /* 0x001e220000209000 */
[----:B------:R-:W-:-:S07]  /*08c0*/  ISETP.NE.U32.AND P1, PT, R6, RZ, PT ;  /* 0x000000ff0600720c */ /* 0x000fce0003f25070 */
[----:B0-----:R-:W0:Y:S02]  /*08d0*/  MUFU.RCP R4, R4 ;  /* 0x0000000400047308 */ /* 0x001e240000001000 */
[----:B0-----:R-:W-:-:S06]  /*08e0*/  IADD3 R2, PT, PT, R4, 0xffffffe, RZ ;  /* 0x0ffffffe04027810 */ /* 0x001fcc0007ffe0ff */
[----:B------:R0:W1:Y:S02]  /*08f0*/  F2I.FTZ.U32.TRUNC.NTZ R3, R2 ;  /* 0x0000000200037305 */ /* 0x000064000021f000 */
[----:B0-----:R-:W-:Y:S02]  /*0900*/  HFMA2 R2, -RZ, RZ, 0, 0 ;  /* 0x00000000ff027431 */ /* 0x001fe400000001ff */
[----:B-1----:R-:W-:-:S04]  /*0910*/  IMAD.MOV R5, RZ, RZ, -R3 ;  /* 0x000000ffff057224 */ /* 0x002fc800078e0a03 */
[----:B------:R-:W-:-:S04]  /*0920*/  IMAD R5, R5, R6, RZ ;  /* 0x0000000605057224 */ /* 0x000fc800078e02ff */
[----:B------:R-:W-:-:S06]  /*0930*/  IMAD.HI.U32 R3, R3, R5, R2 ;  /* 0x0000000503037227 */ /* 0x000fcc00078e0002 */
[----:B------:R-:W-:-:S04]  /*0940*/  IMAD.HI.U32 R3, R3, UR6, RZ ;  /* 0x0000000603037c27 */ /* 0x000fc8000f8e00ff */
[----:B------:R-:W-:-:S04]  /*0950*/  IMAD.MOV R3, RZ, RZ, -R3 ;  /* 0x000000ffff037224 */ /* 0x000fc800078e0a03 */
[----:B------:R-:W-:Y:S02]  /*0960*/  IMAD R5, R6, R3, UR6 ;  /* 0x0000000606057e24 */ /* 0x000fe4000f8e0203 */
[----:B------:R-:W0:Y:S03]  /*0970*/  LDC.64 R2, c[0x0][0x390] ;  /* 0x0000e400ff027b82 */ /* 0x000e260000000a00 */
[----:B------:R-:W-:-:S13]  /*0980*/  ISETP.GE.U32.AND P0, PT, R5, R6, PT ;  /* 0x000000060500720c */ /* 0x000fda0003f06070 */
[----:B------:R-:W-:-:S04]  /*0990*/  @P0 IADD3 R5, PT, PT, R5, -R6, RZ ;  /* 0x8000000605050210 */ /* 0x000fc80007ffe0ff */
[----:B------:R-:W-:-:S13]  /*09a0*/  ISETP.GE.U32.AND P0, PT, R5, R6, PT ;  /* 0x000000060500720c */ /* 0x000fda0003f06070 */
[----:B------:R-:W-:Y:S01]  /*09b0*/  @P0 IMAD.IADD R5, R5, 0x1, -R6 ;  /* 0x0000000105050824 */ /* 0x000fe200078e0a06 */
[----:B------:R-:W-:-:S05]  /*09c0*/  @!P1 LOP3.LUT R5, RZ, R6, RZ, 0x33, !PT ;  /* 0x00000006ff059212 */ /* 0x000fca00078e33ff */
[----:B------:R-:W-:-:S04]  /*09d0*/  IMAD R5, R5, UR4, R0 ;  /* 0x0000000405057c24 */ /* 0x000fc8000f8e0200 */
[----:B0-----:R-:W-:-:S05]  /*09e0*/  IMAD.WIDE.U32 R2, R5, 0x4, R2 ;  /* 0x0000000405027825 */ /* 0x001fca00078e0002 */
[----:B------:R-:W-:Y:S01]  /*09f0*/  REDG.E.ADD.STRONG.GPU desc[UR8][R2.64], R7 ;  /* 0x000000070200798e */ /* 0x000fe2000c12e108 */
[----:B------:R-:W-:Y:S05]  /*0a00*/  EXIT ;  /* 0x000000000000794d */ /* 0x000fea0003800000 */
.L_x_13:
        /* <DEDUP_REMOVED lines=15> */
.L_x_22:


//--------------------- .text.char_ngram_kernel   --------------------------
	.section	.text.char_ngram_kernel,"ax",@progbits
	.align	128
        .global         char_ngram_kernel
        .type           char_ngram_kernel,@function
        .size           char_ngram_kernel,(.L_x_23 - char_ngram_kernel)
        .other          char_ngram_kernel,@"STO_CUDA_ENTRY STV_DEFAULT"
char_ngram_kernel:
.text.char_ngram_kernel:
        /* <DEDUP_REMOVED lines=27> */
.L_x_16:
        /* <DEDUP_REMOVED lines=31> */
.L_x_15:
        /* <DEDUP_REMOVED lines=32> */
.L_x_17:
        /* <DEDUP_REMOVED lines=31> */
.L_x_18:
[----:B------:R-:W-:Y:S05]  /*0790*/  @!P0 BRA `(.L_x_14) ;  /* 0x0000000000308947 */ /* 0x000fea0003800000 */
[----:B------:R-:W-:Y:S01]  /*07a0*/  IADD3 R4, PT, PT, R4, UR5, R5 ;  /* 0x0000000504047c10 */ /* 0x000fe2000fffe005 */
[----:B------:R-:W1:Y:S01]  /*07b0*/  LDCU.64 UR8, c[0x0][0x380] ;  /* 0x00007000ff0877ac */ /* 0x000e620008000a00 */
[----:B------:R-:W-:-:S07]  /*07c0*/  IADD3 R12, PT, PT, -R12, RZ, RZ ;  /* 0x000000ff0c0c7210 */ /* 0x000fce0007ffe1ff */
.L_x_19:
        /* <DEDUP_REMOVED lines=9> */
.L_x_14:
[----:B------:R-:W1:Y:S02]  /*0860*/  LDCU UR4, c[0x0][0x398] ;  /* 0x00007300ff0477ac */ /* 0x000e640008000800 */
[----:B-1----:R-:W-:-:S13]  /*0870*/  ISETP.GE.U32.AND P0, PT, R0, UR4, PT ;  /* 0x0000000400007c0c */ /* 0x002fda000bf06070 */
[----:B0-----:R-:W-:Y:S05]  /*0880*/  @P0 EXIT ;  /* 0x000000000000094d */ /* 0x001fea0003800000 */
[----:B------:R-:W0:Y:S01]  /*0890*/  LDC.64 R2, c[0x0][0x390] ;  /* 0x0000e400ff027b82 */ /* 0x000e220000000a00 */
[----:B------:R-:W-:Y:S02]  /*08a0*/  HFMA2 R5, -RZ, RZ, 0, 5.9604644775390625e-08 ;  /* 0x00000001ff057431 */ /* 0x000fe400000001ff */
[----:B0-----:R-:W-:-:S05]  /*08b0*/  IMAD.WIDE.U32 R2, R0, 0x4, R2 ;  /* 0x0000000400027825 */ /* 0x001fca00078e0002 */
[----:B------:R-:W-:Y:S01]  /*08c0*/  REDG.E.ADD.STRONG.GPU desc[UR6][R2.64], R5 ;  /* 0x000000050200798e */ /* 0x000fe2000c12e106 */
[----:B------:R-:W-:Y:S05]  /*08d0*/  EXIT ;  /* 0x000000000000794d */ /* 0x000fea0003800000 */
.L_x_20:
        /* <DEDUP_REMOVED lines=10> */
.L_x_23:


//--------------------- .nv.shared.reserved.0     --------------------------
	.section	.nv.shared.reserved.0,"aw",@nobits
	.weak		__nv_reservedSMEM_offset_0_alias
	.size		__nv_reservedSMEM_offset_0_alias, 0, 64
	.other		__nv_reservedSMEM_offset_0_alias,@"STO_CUDA_RESERVED_SHARED STV_DEFAULT"
__nv_reservedSMEM_offset_0_alias:
	.zero		0
	.zero		64


//--------------------- .nv.constant0.reduce_histograms --------------------------
	.section	.nv.constant0.reduce_histograms,"a",@progbits
	.sectionflags	@""
	.align	4
.nv.constant0.reduce_histograms:
	.zero		920


//--------------------- .nv.constant0.char_ngram_kernel_private --------------------------
	.section	.nv.constant0.char_ngram_kernel_private,"a",@progbits
	.sectionflags	@""
	.align	4
.nv.constant0.char_ngram_kernel_private:
	.zero		928


//--------------------- .nv.constant0.char_ngram_kernel --------------------------
	.section	.nv.constant0.char_ngram_kernel,"a",@progbits
	.sectionflags	@""
	.align	4
.nv.constant0.char_ngram_kernel:
	.zero		924


//--------------------- SYMBOLS --------------------------

	.type		.nv.reservedSmem.offset0,@object
	.size		.nv.reservedSmem.offset0,0x4
